//
// Generated by NVIDIA NVVM Compiler
//
// Compiler Build ID: CL-36424714
// Cuda compilation tools, release 13.0, V13.0.88
// Based on NVVM 20.0.0
//

.version 9.0
.target sm_100
.address_size 64

	// .globl	_Z18sumNeighborsKernelPKcPcjjj

.visible .entry _Z18sumNeighborsKernelPKcPcjjj(
	.param .u64 .ptr .align 1 _Z18sumNeighborsKernelPKcPcjjj_param_0,
	.param .u64 .ptr .align 1 _Z18sumNeighborsKernelPKcPcjjj_param_1,
	.param .u32 _Z18sumNeighborsKernelPKcPcjjj_param_2,
	.param .u32 _Z18sumNeighborsKernelPKcPcjjj_param_3,
	.param .u32 _Z18sumNeighborsKernelPKcPcjjj_param_4
)
{
	.reg .pred 	%p<128>;
	.reg .b16 	%rs<109>;
	.reg .b32 	%r<84>;
	.reg .b64 	%rd<61>;

	ld.param.u64 	%rd3, [_Z18sumNeighborsKernelPKcPcjjj_param_0];
	ld.param.u64 	%rd2, [_Z18sumNeighborsKernelPKcPcjjj_param_1];
	ld.param.u32 	%r29, [_Z18sumNeighborsKernelPKcPcjjj_param_2];
	ld.param.u32 	%r30, [_Z18sumNeighborsKernelPKcPcjjj_param_3];
	ld.param.u32 	%r31, [_Z18sumNeighborsKernelPKcPcjjj_param_4];
	cvta.to.global.u64 	%rd1, %rd3;
	mov.u32 	%r32, %ctaid.x;
	mov.u32 	%r33, %ntid.x;
	mov.u32 	%r34, %tid.x;
	mad.lo.s32 	%r1, %r32, %r33, %r34;
	mov.u32 	%r35, %ctaid.y;
	mov.u32 	%r36, %ntid.y;
	mov.u32 	%r37, %tid.y;
	mad.lo.s32 	%r2, %r35, %r36, %r37;
	mov.u32 	%r38, %ctaid.z;
	mov.u32 	%r39, %ntid.z;
	mov.u32 	%r40, %tid.z;
	mad.lo.s32 	%r3, %r38, %r39, %r40;
	mul.lo.s32 	%r4, %r31, %r30;
	add.s32 	%r41, %r29, -1;
	setp.gt.u32 	%p10, %r1, %r41;
	add.s32 	%r42, %r30, -1;
	setp.gt.u32 	%p11, %r2, %r42;
	or.pred  	%p12, %p10, %p11;
	add.s32 	%r43, %r31, -1;
	setp.gt.u32 	%p13, %r3, %r43;
	or.pred  	%p14, %p12, %p13;
	@%p14 bra 	$L__BB0_56;
	add.s32 	%r44, %r2, -1;
	add.s32 	%r45, %r3, -1;
	add.s32 	%r46, %r1, -1;
	setp.lt.s32 	%p15, %r1, 1;
	setp.lt.u32 	%p16, %r46, %r29;
	selp.b32 	%r47, %r46, 0, %p16;
	selp.b32 	%r5, %r29, %r47, %p15;
	setp.ne.s32 	%p17, %r1, %r5;
	mul.lo.s32 	%r6, %r5, %r4;
	setp.eq.s32 	%p18, %r2, 0;
	setp.lt.u32 	%p19, %r44, %r30;
	selp.b32 	%r48, %r44, 0, %p19;
	selp.b32 	%r7, %r30, %r48, %p18;
	setp.ne.s32 	%p20, %r2, %r7;
	or.pred  	%p1, %p17, %p20;
	not.pred 	%p21, %p1;
	mul.lo.s32 	%r8, %r7, %r31;
	add.s32 	%r9, %r8, %r6;
	setp.eq.s32 	%p22, %r3, 0;
	setp.lt.u32 	%p23, %r45, %r31;
	selp.b32 	%r49, %r45, 0, %p23;
	selp.b32 	%r10, %r31, %r49, %p22;
	setp.eq.s32 	%p24, %r3, %r10;
	mov.b16 	%rs83, 0;
	and.pred  	%p25, %p21, %p24;
	@%p25 bra 	$L__BB0_3;
	add.s32 	%r50, %r9, %r10;
	cvt.u64.u32 	%rd4, %r50;
	add.s64 	%rd5, %rd1, %rd4;
	ld.global.u8 	%rs83, [%rd5];
$L__BB0_3:
	setp.lt.u32 	%p26, %r3, %r31;
	selp.b32 	%r11, %r3, 0, %p26;
	setp.eq.s32 	%p27, %r3, %r11;
	and.pred  	%p29, %p21, %p27;
	@%p29 bra 	$L__BB0_5;
	add.s32 	%r51, %r9, %r11;
	cvt.u64.u32 	%rd6, %r51;
	add.s64 	%rd7, %rd1, %rd6;
	ld.global.u8 	%rs56, [%rd7];
	add.s16 	%rs83, %rs56, %rs83;
$L__BB0_5:
	add.s32 	%r52, %r3, 1;
	setp.lt.u32 	%p30, %r52, %r31;
	selp.b32 	%r12, %r52, 0, %p30;
	setp.eq.s32 	%p31, %r3, %r12;
	and.pred  	%p33, %p21, %p31;
	@%p33 bra 	$L__BB0_7;
	add.s32 	%r53, %r9, %r12;
	cvt.u64.u32 	%rd8, %r53;
	add.s64 	%rd9, %rd1, %rd8;
	ld.global.u8 	%rs57, [%rd9];
	add.s16 	%rs83, %rs57, %rs83;
$L__BB0_7:
	setp.eq.s32 	%p34, %r3, %r10;
	setp.ne.s32 	%p35, %r1, %r5;
	setp.lt.u32 	%p36, %r2, %r30;
	selp.b32 	%r13, %r2, 0, %p36;
	setp.ne.s32 	%p37, %r2, %r13;
	or.pred  	%p2, %p35, %p37;
	not.pred 	%p38, %p2;
	mul.lo.s32 	%r14, %r13, %r31;
	add.s32 	%r15, %r14, %r6;
	and.pred  	%p39, %p38, %p34;
	@%p39 bra 	$L__BB0_9;
	add.s32 	%r54, %r15, %r10;
	cvt.u64.u32 	%rd10, %r54;
	add.s64 	%rd11, %rd1, %rd10;
	ld.global.u8 	%rs58, [%rd11];
	add.s16 	%rs83, %rs58, %rs83;
$L__BB0_9:
	setp.eq.s32 	%p40, %r3, %r11;
	and.pred  	%p42, %p38, %p40;
	@%p42 bra 	$L__BB0_11;
	add.s32 	%r55, %r15, %r11;
	cvt.u64.u32 	%rd12, %r55;
	add.s64 	%rd13, %rd1, %rd12;
	ld.global.u8 	%rs59, [%rd13];
	add.s16 	%rs83, %rs59, %rs83;
$L__BB0_11:
	setp.eq.s32 	%p43, %r3, %r12;
	and.pred  	%p45, %p38, %p43;
	@%p45 bra 	$L__BB0_13;
	add.s32 	%r56, %r15, %r12;
	cvt.u64.u32 	%rd14, %r56;
	add.s64 	%rd15, %rd1, %rd14;
	ld.global.u8 	%rs60, [%rd15];
	add.s16 	%rs83, %rs60, %rs83;
$L__BB0_13:
	setp.eq.s32 	%p46, %r3, %r10;
	setp.ne.s32 	%p47, %r1, %r5;
	add.s32 	%r57, %r2, 1;
	setp.lt.u32 	%p48, %r57, %r30;
	selp.b32 	%r16, %r57, 0, %p48;
	setp.ne.s32 	%p49, %r2, %r16;
	or.pred  	%p3, %p47, %p49;
	not.pred 	%p50, %p3;
	mul.lo.s32 	%r17, %r16, %r31;
	add.s32 	%r18, %r17, %r6;
	and.pred  	%p51, %p50, %p46;
	@%p51 bra 	$L__BB0_15;
	add.s32 	%r58, %r18, %r10;
	cvt.u64.u32 	%rd16, %r58;
	add.s64 	%rd17, %rd1, %rd16;
	ld.global.u8 	%rs61, [%rd17];
	add.s16 	%rs83, %rs61, %rs83;
$L__BB0_15:
	setp.eq.s32 	%p52, %r3, %r11;
	and.pred  	%p54, %p50, %p52;
	@%p54 bra 	$L__BB0_17;
	add.s32 	%r59, %r18, %r11;
	cvt.u64.u32 	%rd18, %r59;
	add.s64 	%rd19, %rd1, %rd18;
	ld.global.u8 	%rs62, [%rd19];
	add.s16 	%rs83, %rs62, %rs83;
$L__BB0_17:
	setp.eq.s32 	%p55, %r3, %r12;
	and.pred  	%p57, %p50, %p55;
	@%p57 bra 	$L__BB0_19;
	add.s32 	%r60, %r18, %r12;
	cvt.u64.u32 	%rd20, %r60;
	add.s64 	%rd21, %rd1, %rd20;
	ld.global.u8 	%rs63, [%rd21];
	add.s16 	%rs83, %rs63, %rs83;
$L__BB0_19:
	setp.eq.s32 	%p58, %r3, %r10;
	setp.ne.s32 	%p59, %r2, %r7;
	setp.lt.s32 	%p60, %r1, 0;
	setp.lt.u32 	%p61, %r1, %r29;
	selp.b32 	%r61, %r1, 0, %p61;
	selp.b32 	%r19, %r29, %r61, %p60;
	setp.ne.s32 	%p62, %r1, %r19;
	mul.lo.s32 	%r20, %r19, %r4;
	or.pred  	%p4, %p62, %p59;
	not.pred 	%p63, %p4;
	add.s32 	%r21, %r8, %r20;
	and.pred  	%p64, %p63, %p58;
	@%p64 bra 	$L__BB0_21;
	add.s32 	%r62, %r21, %r10;
	cvt.u64.u32 	%rd22, %r62;
	add.s64 	%rd23, %rd1, %rd22;
	ld.global.u8 	%rs64, [%rd23];
	add.s16 	%rs83, %rs64, %rs83;
$L__BB0_21:
	setp.eq.s32 	%p65, %r3, %r11;
	and.pred  	%p67, %p63, %p65;
	@%p67 bra 	$L__BB0_23;
	add.s32 	%r63, %r21, %r11;
	cvt.u64.u32 	%rd24, %r63;
	add.s64 	%rd25, %rd1, %rd24;
	ld.global.u8 	%rs65, [%rd25];
	add.s16 	%rs83, %rs65, %rs83;
$L__BB0_23:
	setp.eq.s32 	%p68, %r3, %r12;
	and.pred  	%p70, %p63, %p68;
	@%p70 bra 	$L__BB0_25;
	add.s32 	%r64, %r21, %r12;
	cvt.u64.u32 	%rd26, %r64;
	add.s64 	%rd27, %rd1, %rd26;
	ld.global.u8 	%rs66, [%rd27];
	add.s16 	%rs83, %rs66, %rs83;
$L__BB0_25:
	setp.ne.s32 	%p71, %r1, %r19;
	setp.ne.s32 	%p72, %r2, %r13;
	setp.eq.s32 	%p73, %r3, %r10;
	or.pred  	%p5, %p71, %p72;
	not.pred 	%p74, %p5;
	add.s32 	%r22, %r14, %r20;
	and.pred  	%p75, %p74, %p73;
	@%p75 bra 	$L__BB0_27;
	add.s32 	%r65, %r22, %r10;
	cvt.u64.u32 	%rd28, %r65;
	add.s64 	%rd29, %rd1, %rd28;
	ld.global.u8 	%rs67, [%rd29];
	add.s16 	%rs83, %rs67, %rs83;
$L__BB0_27:
	setp.eq.s32 	%p76, %r3, %r11;
	and.pred  	%p78, %p74, %p76;
	@%p78 bra 	$L__BB0_29;
	add.s32 	%r66, %r22, %r11;
	cvt.u64.u32 	%rd30, %r66;
	add.s64 	%rd31, %rd1, %rd30;
	ld.global.u8 	%rs68, [%rd31];
	add.s16 	%rs83, %rs68, %rs83;
$L__BB0_29:
	setp.eq.s32 	%p79, %r3, %r12;
	and.pred  	%p81, %p74, %p79;
	@%p81 bra 	$L__BB0_31;
	add.s32 	%r67, %r22, %r12;
	cvt.u64.u32 	%rd32, %r67;
	add.s64 	%rd33, %rd1, %rd32;
	ld.global.u8 	%rs69, [%rd33];
	add.s16 	%rs83, %rs69, %rs83;
$L__BB0_31:
	setp.ne.s32 	%p82, %r1, %r19;
	setp.ne.s32 	%p83, %r2, %r16;
	setp.eq.s32 	%p84, %r3, %r10;
	or.pred  	%p6, %p82, %p83;
	not.pred 	%p85, %p6;
	add.s32 	%r23, %r17, %r20;
	and.pred  	%p86, %p85, %p84;
	@%p86 bra 	$L__BB0_33;
	add.s32 	%r68, %r23, %r10;
	cvt.u64.u32 	%rd34, %r68;
	add.s64 	%rd35, %rd1, %rd34;
	ld.global.u8 	%rs70, [%rd35];
	add.s16 	%rs83, %rs70, %rs83;
$L__BB0_33:
	setp.eq.s32 	%p87, %r3, %r11;
	and.pred  	%p89, %p85, %p87;
	@%p89 bra 	$L__BB0_35;
	add.s32 	%r69, %r23, %r11;
	cvt.u64.u32 	%rd36, %r69;
	add.s64 	%rd37, %rd1, %rd36;
	ld.global.u8 	%rs71, [%rd37];
	add.s16 	%rs83, %rs71, %rs83;
$L__BB0_35:
	setp.eq.s32 	%p90, %r3, %r12;
	and.pred  	%p92, %p85, %p90;
	@%p92 bra 	$L__BB0_37;
	add.s32 	%r70, %r23, %r12;
	cvt.u64.u32 	%rd38, %r70;
	add.s64 	%rd39, %rd1, %rd38;
	ld.global.u8 	%rs72, [%rd39];
	add.s16 	%rs83, %rs72, %rs83;
$L__BB0_37:
	setp.eq.s32 	%p93, %r3, %r10;
	setp.ne.s32 	%p94, %r2, %r7;
	add.s32 	%r71, %r1, 1;
	setp.lt.s32 	%p95, %r1, -1;
	setp.lt.u32 	%p96, %r71, %r29;
	selp.b32 	%r72, %r71, 0, %p96;
	selp.b32 	%r24, %r29, %r72, %p95;
	setp.ne.s32 	%p97, %r1, %r24;
	mul.lo.s32 	%r25, %r24, %r4;
	or.pred  	%p7, %p97, %p94;
	not.pred 	%p98, %p7;
	add.s32 	%r26, %r8, %r25;
	and.pred  	%p99, %p98, %p93;
	@%p99 bra 	$L__BB0_39;
	add.s32 	%r73, %r26, %r10;
	cvt.u64.u32 	%rd40, %r73;
	add.s64 	%rd41, %rd1, %rd40;
	ld.global.u8 	%rs73, [%rd41];
	add.s16 	%rs83, %rs73, %rs83;
$L__BB0_39:
	setp.eq.s32 	%p100, %r3, %r11;
	and.pred  	%p102, %p98, %p100;
	@%p102 bra 	$L__BB0_41;
	add.s32 	%r74, %r26, %r11;
	cvt.u64.u32 	%rd42, %r74;
	add.s64 	%rd43, %rd1, %rd42;
	ld.global.u8 	%rs74, [%rd43];
	add.s16 	%rs83, %rs74, %rs83;
$L__BB0_41:
	setp.eq.s32 	%p103, %r3, %r12;
	and.pred  	%p105, %p98, %p103;
	@%p105 bra 	$L__BB0_43;
	add.s32 	%r75, %r26, %r12;
	cvt.u64.u32 	%rd44, %r75;
	add.s64 	%rd45, %rd1, %rd44;
	ld.global.u8 	%rs75, [%rd45];
	add.s16 	%rs83, %rs75, %rs83;
$L__BB0_43:
	setp.ne.s32 	%p106, %r1, %r24;
	setp.ne.s32 	%p107, %r2, %r13;
	setp.eq.s32 	%p108, %r3, %r10;
	or.pred  	%p8, %p106, %p107;
	not.pred 	%p109, %p8;
	add.s32 	%r27, %r14, %r25;
	and.pred  	%p110, %p109, %p108;
	@%p110 bra 	$L__BB0_45;
	add.s32 	%r76, %r27, %r10;
	cvt.u64.u32 	%rd46, %r76;
	add.s64 	%rd47, %rd1, %rd46;
	ld.global.u8 	%rs76, [%rd47];
	add.s16 	%rs83, %rs76, %rs83;
$L__BB0_45:
	setp.eq.s32 	%p111, %r3, %r11;
	and.pred  	%p113, %p109, %p111;
	@%p113 bra 	$L__BB0_47;
	add.s32 	%r77, %r27, %r11;
	cvt.u64.u32 	%rd48, %r77;
	add.s64 	%rd49, %rd1, %rd48;
	ld.global.u8 	%rs77, [%rd49];
	add.s16 	%rs83, %rs77, %rs83;
$L__BB0_47:
	setp.eq.s32 	%p114, %r3, %r12;
	and.pred  	%p116, %p109, %p114;
	@%p116 bra 	$L__BB0_49;
	add.s32 	%r78, %r27, %r12;
	cvt.u64.u32 	%rd50, %r78;
	add.s64 	%rd51, %rd1, %rd50;
	ld.global.u8 	%rs78, [%rd51];
	add.s16 	%rs83, %rs78, %rs83;
$L__BB0_49:
	setp.ne.s32 	%p117, %r1, %r24;
	setp.ne.s32 	%p118, %r2, %r16;
	setp.eq.s32 	%p119, %r3, %r10;
	or.pred  	%p9, %p117, %p118;
	not.pred 	%p120, %p9;
	add.s32 	%r28, %r17, %r25;
	and.pred  	%p121, %p120, %p119;
	@%p121 bra 	$L__BB0_51;
	add.s32 	%r79, %r28, %r10;
	cvt.u64.u32 	%rd52, %r79;
	add.s64 	%rd53, %rd1, %rd52;
	ld.global.u8 	%rs79, [%rd53];
	add.s16 	%rs83, %rs79, %rs83;
$L__BB0_51:
	setp.eq.s32 	%p122, %r3, %r11;
	and.pred  	%p124, %p120, %p122;
	@%p124 bra 	$L__BB0_53;
	add.s32 	%r80, %r28, %r11;
	cvt.u64.u32 	%rd54, %r80;
	add.s64 	%rd55, %rd1, %rd54;
	ld.global.u8 	%rs80, [%rd55];
	add.s16 	%rs83, %rs80, %rs83;
$L__BB0_53:
	setp.eq.s32 	%p125, %r3, %r12;
	and.pred  	%p127, %p120, %p125;
	@%p127 bra 	$L__BB0_55;
	add.s32 	%r81, %r28, %r12;
	cvt.u64.u32 	%rd56, %r81;
	add.s64 	%rd57, %rd1, %rd56;
	ld.global.u8 	%rs81, [%rd57];
	add.s16 	%rs83, %rs81, %rs83;
$L__BB0_55:
	mad.lo.s32 	%r82, %r31, %r2, %r3;
	mad.lo.s32 	%r83, %r4, %r1, %r82;
	cvt.u64.u32 	%rd58, %r83;
	cvta.to.global.u64 	%rd59, %rd2;
	add.s64 	%rd60, %rd59, %rd58;
	st.global.u8 	[%rd60], %rs83;
$L__BB0_56:
	ret;

}
	// .globl	_Z18setAliveDeadKernelPKcPcjjjjj
.visible .entry _Z18setAliveDeadKernelPKcPcjjjjj(
	.param .u64 .ptr .align 1 _Z18setAliveDeadKernelPKcPcjjjjj_param_0,
	.param .u64 .ptr .align 1 _Z18setAliveDeadKernelPKcPcjjjjj_param_1,
	.param .u32 _Z18setAliveDeadKernelPKcPcjjjjj_param_2,
	.param .u32 _Z18setAliveDeadKernelPKcPcjjjjj_param_3,
	.param .u32 _Z18setAliveDeadKernelPKcPcjjjjj_param_4,
	.param .u32 _Z18setAliveDeadKernelPKcPcjjjjj_param_5,
	.param .u32 _Z18setAliveDeadKernelPKcPcjjjjj_param_6
)
{
	.reg .pred 	%p<9>;
	.reg .b16 	%rs<3>;
	.reg .b32 	%r<24>;
	.reg .b64 	%rd<11>;

	ld.param.u64 	%rd2, [_Z18setAliveDeadKernelPKcPcjjjjj_param_0];
	ld.param.u64 	%rd3, [_Z18setAliveDeadKernelPKcPcjjjjj_param_1];
	ld.param.u32 	%r4, [_Z18setAliveDeadKernelPKcPcjjjjj_param_2];
	ld.param.u32 	%r5, [_Z18setAliveDeadKernelPKcPcjjjjj_param_3];
	ld.param.u32 	%r6, [_Z18setAliveDeadKernelPKcPcjjjjj_param_4];
	ld.param.u32 	%r2, [_Z18setAliveDeadKernelPKcPcjjjjj_param_5];
	ld.param.u32 	%r3, [_Z18setAliveDeadKernelPKcPcjjjjj_param_6];
	cvta.to.global.u64 	%rd1, %rd3;
	mov.u32 	%r7, %ctaid.x;
	mov.u32 	%r8, %ntid.x;
	mov.u32 	%r9, %tid.x;
	mad.lo.s32 	%r10, %r7, %r8, %r9;
	mov.u32 	%r11, %ctaid.y;
	mov.u32 	%r12, %ntid.y;
	mov.u32 	%r13, %tid.y;
	mad.lo.s32 	%r14, %r11, %r12, %r13;
	mov.u32 	%r15, %ctaid.z;
	mov.u32 	%r16, %ntid.z;
	mov.u32 	%r17, %tid.z;
	mad.lo.s32 	%r18, %r15, %r16, %r17;
	mad.lo.s32 	%r19, %r5, %r10, %r14;
	mad.lo.s32 	%r1, %r19, %r6, %r18;
	add.s32 	%r20, %r4, -1;
	setp.gt.u32 	%p1, %r10, %r20;
	add.s32 	%r21, %r5, -1;
	setp.gt.u32 	%p2, %r14, %r21;
	or.pred  	%p3, %p1, %p2;
	add.s32 	%r22, %r6, -1;
	setp.gt.u32 	%p4, %r18, %r22;
	or.pred  	%p5, %p3, %p4;
	@%p5 bra 	$L__BB1_4;
	cvta.to.global.u64 	%rd4, %rd2;
	cvt.s64.s32 	%rd5, %r1;
	add.s64 	%rd6, %rd4, %rd5;
	ld.global.s8 	%r23, [%rd6];
	setp.le.u32 	%p6, %r2, %r23;
	setp.ge.u32 	%p7, %r3, %r23;
	and.pred  	%p8, %p6, %p7;
	@%p8 bra 	$L__BB1_3;
	add.s64 	%rd10, %rd1, %rd5;
	mov.b16 	%rs2, 0;
	st.global.u8 	[%rd10], %rs2;
	bra.uni 	$L__BB1_4;
$L__BB1_3:
	add.s64 	%rd8, %rd1, %rd5;
	mov.b16 	%rs1, 1;
	st.global.u8 	[%rd8], %rs1;
$L__BB1_4:
	ret;

}


// ===== COMPILED SASS (sm_100) =====

	.target	sm_100

	.elftype	@"ET_EXEC"


//--------------------- .note.nv.tkinfo           --------------------------
	.section	.note.nv.tkinfo,"",@"SHT_NOTE"
	.sectionflags	@"SHF_NOTE_NV_TKINFO"
	.tkinfo
        /*0018*/ 	.word	0x00000002
        /*0030*/ 	.string	""
        /*0030*/ 	.string	"ptxas"
        /*0030*/ 	.string	"Cuda compilation tools, release 13.0, V13.0.88"
        /*0030*/ 	.string	"Build cuda_13.0.r13.0/compiler.36424714_0"
        /*0030*/ 	.string	"-arch sm_100 -m 64 "



//--------------------- .note.nv.cuinfo           --------------------------
	.section	.note.nv.cuinfo,"",@"SHT_NOTE"
	.sectionflags	@"SHF_NOTE_NV_CUINFO"
        /*0018*/ 	.short	0x0002
        /*001a*/ 	.short	0x0064
        /*001c*/ 	.short	0x0082
	.zero		2


//--------------------- .nv.info                  --------------------------
	.section	.nv.info,"",@"SHT_CUDA_INFO"
	.align	4


	//----- nvinfo : EIATTR_REGCOUNT
	.align		4
        /*0000*/ 	.byte	0x04, 0x2f
        /*0002*/ 	.short	(.L_1 - .L_0)
	.align		4
.L_0:
        /*0004*/ 	.word	index@(_Z18sumNeighborsKernelPKcPcjjj)
        /*0008*/ 	.word	0x00000020


	//----- nvinfo : EIATTR_FRAME_SIZE
	.align		4
.L_1:
        /*000c*/ 	.byte	0x04, 0x11
        /*000e*/ 	.short	(.L_3 - .L_2)
	.align		4
.L_2:
        /*0010*/ 	.word	index@(_Z18sumNeighborsKernelPKcPcjjj)
        /*0014*/ 	.word	0x00000000


	//----- nvinfo : EIATTR_REGCOUNT
	.align		4
.L_3:
        /*0018*/ 	.byte	0x04, 0x2f
        /*001a*/ 	.short	(.L_5 - .L_4)
	.align		4
.L_4:
        /*001c*/ 	.word	index@(_Z18setAliveDeadKernelPKcPcjjjjj)
        /*0020*/ 	.word	0x0000000a


	//----- nvinfo : EIATTR_FRAME_SIZE
	.align		4
.L_5:
        /*0024*/ 	.byte	0x04, 0x11
        /*0026*/ 	.short	(.L_7 - .L_6)
	.align		4
.L_6:
        /*0028*/ 	.word	index@(_Z18setAliveDeadKernelPKcPcjjjjj)
        /*002c*/ 	.word	0x00000000


	//----- nvinfo : EIATTR_MIN_STACK_SIZE
	.align		4
.L_7:
        /*0030*/ 	.byte	0x04, 0x12
        /*0032*/ 	.short	(.L_9 - .L_8)
	.align		4
.L_8:
        /*0034*/ 	.word	index@(_Z18setAliveDeadKernelPKcPcjjjjj)
        /*0038*/ 	.word	0x00000000


	//----- nvinfo : EIATTR_MIN_STACK_SIZE
	.align		4
.L_9:
        /*003c*/ 	.byte	0x04, 0x12
        /*003e*/ 	.short	(.L_11 - .L_10)
	.align		4
.L_10:
        /*0040*/ 	.word	index@(_Z18sumNeighborsKernelPKcPcjjj)
        /*0044*/ 	.word	0x00000000
.L_11:


//--------------------- .nv.compat                --------------------------
	.section	.nv.compat,"",@"SHT_CUDA_COMPAT_INFO"
	.align	4
        /*0000*/ 	.byte	0x02, 0x09, 0x00, 0x00, 0x02, 0x02, 0x01, 0x00, 0x02, 0x05, 0x05, 0x00, 0x03, 0x07, 0x01, 0x01
        /*0010*/ 	.byte	0x02, 0x03, 0x00, 0x00, 0x02, 0x06, 0x01, 0x00, 0x04, 0x0b, 0x08, 0x00, 0x09, 0x00, 0x00, 0x00
        /*0020*/ 	.byte	0x00, 0x00, 0x00, 0x00


//--------------------- .nv.info._Z18setAliveDeadKernelPKcPcjjjjj --------------------------
	.section	.nv.info._Z18setAliveDeadKernelPKcPcjjjjj,"",@"SHT_CUDA_INFO"
	.sectionflags	@""
	.align	4


	//----- nvinfo : EIATTR_CUDA_API_VERSION
	.align		4
        /*0000*/ 	.byte	0x04, 0x37
        /*0002*/ 	.short	(.L_13 - .L_12)
.L_12:
        /*0004*/ 	.word	0x00000082


	//----- nvinfo : EIATTR_KPARAM_INFO
	.align		4
.L_13:
        /*0008*/ 	.byte	0x04, 0x17
        /*000a*/ 	.short	(.L_15 - .L_14)
.L_14:
        /*000c*/ 	.word	0x00000000
        /*0010*/ 	.short	0x0006
        /*0012*/ 	.short	0x0020
        /*0014*/ 	.byte	0x00, 0xf0, 0x11, 0x00


	//----- nvinfo : EIATTR_KPARAM_INFO
	.align		4
.L_15:
        /*0018*/ 	.byte	0x04, 0x17
        /*001a*/ 	.short	(.L_17 - .L_16)
.L_16:
        /*001c*/ 	.word	0x00000000
        /*0020*/ 	.short	0x0005
        /*0022*/ 	.short	0x001c
        /*0024*/ 	.byte	0x00, 0xf0, 0x11, 0x00


	//----- nvinfo : EIATTR_KPARAM_INFO
	.align		4
.L_17:
        /*0028*/ 	.byte	0x04, 0x17
        /*002a*/ 	.short	(.L_19 - .L_18)
.L_18:
        /*002c*/ 	.word	0x00000000
        /*0030*/ 	.short	0x0004
        /*0032*/ 	.short	0x0018
        /*0034*/ 	.byte	0x00, 0xf0, 0x11, 0x00


	//----- nvinfo : EIATTR_KPARAM_INFO
	.align		4
.L_19:
        /*0038*/ 	.byte	0x04, 0x17
        /*003a*/ 	.short	(.L_21 - .L_20)
.L_20:
        /*003c*/ 	.word	0x00000000
        /*0040*/ 	.short	0x0003
        /*0042*/ 	.short	0x0014
        /*0044*/ 	.byte	0x00, 0xf0, 0x11, 0x00


	//----- nvinfo : EIATTR_KPARAM_INFO
	.align		4
.L_21:
        /*0048*/ 	.byte	0x04, 0x17
        /*004a*/ 	.short	(.L_23 - .L_22)
.L_22:
        /*004c*/ 	.word	0x00000000
        /*0050*/ 	.short	0x0002
        /*0052*/ 	.short	0x0010
        /*0054*/ 	.byte	0x00, 0xf0, 0x11, 0x00


	//----- nvinfo : EIATTR_KPARAM_INFO
	.align		4
.L_23:
        /*0058*/ 	.byte	0x04, 0x17
        /*005a*/ 	.short	(.L_25 - .L_24)
.L_24:
        /*005c*/ 	.word	0x00000000
        /*0060*/ 	.short	0x0001
        /*0062*/ 	.short	0x0008
        /*0064*/ 	.byte	0x00, 0xf5, 0x21, 0x00


	//----- nvinfo : EIATTR_KPARAM_INFO
	.align		4
.L_25:
        /*0068*/ 	.byte	0x04, 0x17
        /*006a*/ 	.short	(.L_27 - .L_26)
.L_26:
        /*006c*/ 	.word	0x00000000
        /*0070*/ 	.short	0x0000
        /*0072*/ 	.short	0x0000
        /*0074*/ 	.byte	0x00, 0xf5, 0x21, 0x00


	//----- nvinfo : EIATTR_SPARSE_MMA_MASK
	.align		4
.L_27:
        /*0078*/ 	.byte	0x03, 0x50
        /*007a*/ 	.short	0x0000


	//----- nvinfo : EIATTR_MAXREG_COUNT
	.align		4
        /*007c*/ 	.byte	0x03, 0x1b
        /*007e*/ 	.short	0x00ff


	//----- nvinfo : EIATTR_MERCURY_ISA_VERSION
	.align		4
        /*0080*/ 	.byte	0x03, 0x5f
        /*0082*/ 	.short	0x0101


	//----- nvinfo : EIATTR_VRC_CTA_INIT_COUNT
	.align		4
        /*0084*/ 	.byte	0x02, 0x4a
	.zero		1
	.zero		1


	//----- nvinfo : EIATTR_EXIT_INSTR_OFFSETS
	.align		4
        /*0088*/ 	.byte	0x04, 0x1c
        /*008a*/ 	.short	(.L_29 - .L_28)


	//   ....[0]....
.L_28:
        /*008c*/ 	.word	0x00000170


	//   ....[1]....
        /*0090*/ 	.word	0x00000260


	//   ....[2]....
        /*0094*/ 	.word	0x000002d0


	//----- nvinfo : EIATTR_CBANK_PARAM_SIZE
	.align		4
.L_29:
        /*0098*/ 	.byte	0x03, 0x19
        /*009a*/ 	.short	0x0024


	//----- nvinfo : EIATTR_PARAM_CBANK
	.align		4
        /*009c*/ 	.byte	0x04, 0x0a
        /*009e*/ 	.short	(.L_31 - .L_30)
	.align		4
.L_30:
        /*00a0*/ 	.word	index@(.nv.constant0._Z18setAliveDeadKernelPKcPcjjjjj)
        /*00a4*/ 	.short	0x0380
        /*00a6*/ 	.short	0x0024


	//----- nvinfo : EIATTR_SW_WAR
	.align		4
.L_31:
        /*00a8*/ 	.byte	0x04, 0x36
        /*00aa*/ 	.short	(.L_33 - .L_32)
.L_32:
        /*00ac*/ 	.word	0x00000008
.L_33:


//--------------------- .nv.info._Z18sumNeighborsKernelPKcPcjjj --------------------------
	.section	.nv.info._Z18sumNeighborsKernelPKcPcjjj,"",@"SHT_CUDA_INFO"
	.sectionflags	@""
	.align	4


	//----- nvinfo : EIATTR_CUDA_API_VERSION
	.align		4
        /*0000*/ 	.byte	0x04, 0x37
        /*0002*/ 	.short	(.L_35 - .L_34)
.L_34:
        /*0004*/ 	.word	0x00000082


	//----- nvinfo : EIATTR_KPARAM_INFO
	.align		4
.L_35:
        /*0008*/ 	.byte	0x04, 0x17
        /*000a*/ 	.short	(.L_37 - .L_36)
.L_36:
        /*000c*/ 	.word	0x00000000
        /*0010*/ 	.short	0x0004
        /*0012*/ 	.short	0x0018
        /*0014*/ 	.byte	0x00, 0xf0, 0x11, 0x00


	//----- nvinfo : EIATTR_KPARAM_INFO
	.align		4
.L_37:
        /*0018*/ 	.byte	0x04, 0x17
        /*001a*/ 	.short	(.L_39 - .L_38)
.L_38:
        /*001c*/ 	.word	0x00000000
        /*0020*/ 	.short	0x0003
        /*0022*/ 	.short	0x0014
        /*0024*/ 	.byte	0x00, 0xf0, 0x11, 0x00


	//----- nvinfo : EIATTR_KPARAM_INFO
	.align		4
.L_39:
        /*0028*/ 	.byte	0x04, 0x17
        /*002a*/ 	.short	(.L_41 - .L_40)
.L_40:
        /*002c*/ 	.word	0x00000000
        /*0030*/ 	.short	0x0002
        /*0032*/ 	.short	0x0010
        /*0034*/ 	.byte	0x00, 0xf0, 0x11, 0x00


	//----- nvinfo : EIATTR_KPARAM_INFO
	.align		4
.L_41:
        /*0038*/ 	.byte	0x04, 0x17
        /*003a*/ 	.short	(.L_43 - .L_42)
.L_42:
        /*003c*/ 	.word	0x00000000
        /*0040*/ 	.short	0x0001
        /*0042*/ 	.short	0x0008
        /*0044*/ 	.byte	0x00, 0xf5, 0x21, 0x00


	//----- nvinfo : EIATTR_KPARAM_INFO
	.align		4
.L_43:
        /*0048*/ 	.byte	0x04, 0x17
        /*004a*/ 	.short	(.L_45 - .L_44)
.L_44:
        /*004c*/ 	.word	0x00000000
        /*0050*/ 	.short	0x0000
        /*0052*/ 	.short	0x0000
        /*0054*/ 	.byte	0x00, 0xf5, 0x21, 0x00


	//----- nvinfo : EIATTR_SPARSE_MMA_MASK
	.align		4
.L_45:
        /*0058*/ 	.byte	0x03, 0x50
        /*005a*/ 	.short	0x0000


	//----- nvinfo : EIATTR_MAXREG_COUNT
	.align		4
        /*005c*/ 	.byte	0x03, 0x1b
        /*005e*/ 	.short	0x00ff


	//----- nvinfo : EIATTR_MERCURY_ISA_VERSION
	.align		4
        /*0060*/ 	.byte	0x03, 0x5f
        /*0062*/ 	.short	0x0101


	//----- nvinfo : EIATTR_VRC_CTA_INIT_COUNT
	.align		4
        /*0064*/ 	.byte	0x02, 0x4a
	.zero		1
	.zero		1


	//----- nvinfo : EIATTR_EXIT_INSTR_OFFSETS
	.align		4
        /*0068*/ 	.byte	0x04, 0x1c
        /*006a*/ 	.short	(.L_47 - .L_46)


	//   ....[0]....
.L_46:
        /*006c*/ 	.word	0x00000150


	//   ....[1]....
        /*0070*/ 	.word	0x00001330


	//----- nvinfo : EIATTR_CBANK_PARAM_SIZE
	.align		4
.L_47:
        /*0074*/ 	.byte	0x03, 0x19
        /*0076*/ 	.short	0x001c


	//----- nvinfo : EIATTR_PARAM_CBANK
	.align		4
        /*0078*/ 	.byte	0x04, 0x0a
        /*007a*/ 	.short	(.L_49 - .L_48)
	.align		4
.L_48:
        /*007c*/ 	.word	index@(.nv.constant0._Z18sumNeighborsKernelPKcPcjjj)
        /*0080*/ 	.short	0x0380
        /*0082*/ 	.short	0x001c


	//----- nvinfo : EIATTR_SW_WAR
	.align		4
.L_49:
        /*0084*/ 	.byte	0x04, 0x36
        /*0086*/ 	.short	(.L_51 - .L_50)
.L_50:
        /*0088*/ 	.word	0x00000008
.L_51:


//--------------------- .nv.callgraph             --------------------------
	.section	.nv.callgraph,"",@"SHT_CUDA_CALLGRAPH"
	.align	4
	.sectionentsize	8
	.align		4
        /*0000*/ 	.word	0x00000000
	.align		4
        /*0004*/ 	.word	0xffffffff
	.align		4
        /*0008*/ 	.word	0x00000000
	.align		4
        /*000c*/ 	.word	0xfffffffe
	.align		4
        /*0010*/ 	.word	0x00000000
	.align		4
        /*0014*/ 	.word	0xfffffffd
	.align		4
        /*0018*/ 	.word	0x00000000
	.align		4
        /*001c*/ 	.word	0xfffffffc


//--------------------- .text._Z18setAliveDeadKernelPKcPcjjjjj --------------------------
	.section	.text._Z18setAliveDeadKernelPKcPcjjjjj,"ax",@progbits
	.align	128
        .global         _Z18setAliveDeadKernelPKcPcjjjjj
        .type           _Z18setAliveDeadKernelPKcPcjjjjj,@function
        .size           _Z18setAliveDeadKernelPKcPcjjjjj,(.L_x_2 - _Z18setAliveDeadKernelPKcPcjjjjj)
        .other          _Z18setAliveDeadKernelPKcPcjjjjj,@"STO_CUDA_ENTRY STV_DEFAULT"
_Z18setAliveDeadKernelPKcPcjjjjj:
.text._Z18setAliveDeadKernelPKcPcjjjjj:
[----:B------:R-:W-:Y:S01]  /*0000*/  LDC R1, c[0x0][0x37c] ;  /* 0x0000df00ff017b82 */ /* 0x000fe20000000800 */
[----:B------:R-:W0:Y:S07]  /*0010*/  S2R R2, SR_TID.Y ;  /* 0x0000000000027919 */ /* 0x000e2e0000002200 */
[----:B------:R-:W1:Y:S01]  /*0020*/  LDC R0, c[0x0][0x360] ;  /* 0x0000d800ff007b82 */ /* 0x000e620000000800 */
[----:B------:R-:W2:Y:S01]  /*0030*/  LDCU.64 UR4, c[0x0][0x390] ;  /* 0x00007200ff0477ac */ /* 0x000ea20008000a00 */
[----:B------:R-:W1:Y:S01]  /*0040*/  S2R R5, SR_TID.X ;  /* 0x0000000000057919 */ /* 0x000e620000002100 */
[----:B------:R-:W3:Y:S01]  /*0050*/  LDCU UR10, c[0x0][0x398] ;  /* 0x00007300ff0a77ac */ /* 0x000ee20008000800 */
[----:B------:R-:W4:Y:S04]  /*0060*/  S2R R7, SR_TID.Z ;  /* 0x0000000000077919 */ /* 0x000f280000002300 */
[----:B------:R-:W0:Y:S08]  /*0070*/  S2UR UR8, SR_CTAID.Y ;  /* 0x00000000000879c3 */ /* 0x000e300000002600 */
[----:B------:R-:W0:Y:S01]  /*0080*/  LDC R3, c[0x0][0x364] ;  /* 0x0000d900ff037b82 */ /* 0x000e220000000800 */
[----:B--2---:R-:W-:-:S02]  /*0090*/  UIADD3 UR6, UPT, UPT, UR5, -0x1, URZ ;  /* 0xffffffff05067890 */ /* 0x004fc4000fffe0ff */
[----:B------:R-:W-:-:S05]  /*00a0*/  UIADD3 UR4, UPT, UPT, UR4, -0x1, URZ ;  /* 0xffffffff04047890 */ /* 0x000fca000fffe0ff */
[----:B------:R-:W1:Y:S08]  /*00b0*/  S2UR UR7, SR_CTAID.X ;  /* 0x00000000000779c3 */ /* 0x000e700000002500 */
[----:B------:R-:W4:Y:S08]  /*00c0*/  S2UR UR9, SR_CTAID.Z ;  /* 0x00000000000979c3 */ /* 0x000f300000002700 */
[----:B------:R-:W4:Y:S01]  /*00d0*/  LDC R4, c[0x0][0x368] ;  /* 0x0000da00ff047b82 */ /* 0x000f220000000800 */
[----:B0-----:R-:W-:-:S05]  /*00e0*/  IMAD R3, R3, UR8, R2 ;  /* 0x0000000803037c24 */ /* 0x001fca000f8e0202 */
[----:B------:R-:W-:Y:S01]  /*00f0*/  ISETP.GT.U32.AND P0, PT, R3, UR6, PT ;  /* 0x0000000603007c0c */ /* 0x000fe2000bf04070 */
[----:B---3--:R-:W-:Y:S01]  /*0100*/  UIADD3 UR6, UPT, UPT, UR10, -0x1, URZ ;  /* 0xffffffff0a067890 */ /* 0x008fe2000fffe0ff */
[----:B-1----:R-:W-:-:S04]  /*0110*/  IMAD R0, R0, UR7, R5 ;  /* 0x0000000700007c24 */ /* 0x002fc8000f8e0205 */
[C---:B------:R-:W-:Y:S01]  /*0120*/  IMAD R3, R0.reuse, UR5, R3 ;  /* 0x0000000500037c24 */ /* 0x040fe2000f8e0203 */
[----:B------:R-:W-:Y:S01]  /*0130*/  ISETP.GT.U32.OR P0, PT, R0, UR4, P0 ;  /* 0x0000000400007c0c */ /* 0x000fe20008704470 */
[----:B----4-:R-:W-:-:S04]  /*0140*/  IMAD R2, R4, UR9, R7 ;  /* 0x0000000904027c24 */ /* 0x010fc8000f8e0207 */
[----:B------:R-:W-:Y:S01]  /*0150*/  IMAD R7, R3, UR10, R2 ;  /* 0x0000000a03077c24 */ /* 0x000fe2000f8e0202 */
[----:B------:R-:W-:-:S13]  /*0160*/  ISETP.GT.U32.OR P0, PT, R2, UR6, P0 ;  /* 0x0000000602007c0c */ /* 0x000fda0008704470 */
[----:B------:R-:W-:Y:S05]  /*0170*/  @P0 EXIT ;  /* 0x000000000000094d */ /* 0x000fea0003800000 */
[----:B------:R-:W0:Y:S01]  /*0180*/  LDCU.64 UR6, c[0x0][0x380] ;  /* 0x00007000ff0677ac */ /* 0x000e220008000a00 */
[----:B------:R-:W-:Y:S01]  /*0190*/  SHF.R.S32.HI R0, RZ, 0x1f, R7 ;  /* 0x0000001fff007819 */ /* 0x000fe20000011407 */
[----:B------:R-:W1:Y:S01]  /*01a0*/  LDCU.64 UR4, c[0x0][0x358] ;  /* 0x00006b00ff0477ac */ /* 0x000e620008000a00 */
[----:B0-----:R-:W-:Y:S01]  /*01b0*/  IADD3 R2, P0, PT, R7, UR6, RZ ;  /* 0x0000000607027c10 */ /* 0x001fe2000ff1e0ff */
[----:B------:R-:W0:Y:S03]  /*01c0*/  LDCU UR6, c[0x0][0x3a0] ;  /* 0x00007400ff0677ac */ /* 0x000e260008000800 */
[----:B------:R-:W-:Y:S01]  /*01d0*/  IADD3.X R3, PT, PT, R0, UR7, RZ, P0, !PT ;  /* 0x0000000700037c10 */ /* 0x000fe200087fe4ff */
[----:B------:R-:W2:Y:S04]  /*01e0*/  LDCU UR7, c[0x0][0x39c] ;  /* 0x00007380ff0777ac */ /* 0x000ea80008000800 */
[----:B-1----:R-:W0:Y:S02]  /*01f0*/  LDG.E.S8 R2, desc[UR4][R2.64] ;  /* 0x0000000402027981 */ /* 0x002e24000c1e1300 */
[----:B0-----:R-:W-:-:S04]  /*0200*/  ISETP.GT.U32.AND P0, PT, R2, UR6, PT ;  /* 0x0000000602007c0c */ /* 0x001fc8000bf04070 */
[----:B--2---:R-:W-:-:S13]  /*0210*/  ISETP.GE.U32.AND P0, PT, R2, UR7, !P0 ;  /* 0x0000000702007c0c */ /* 0x004fda000c706070 */
[----:B------:R-:W0:Y:S02]  /*0220*/  @!P0 LDC.64 R4, c[0x0][0x388] ;  /* 0x0000e200ff048b82 */ /* 0x000e240000000a00 */
[----:B0-----:R-:W-:-:S05]  /*0230*/  @!P0 IADD3 R4, P1, PT, R7, R4, RZ ;  /* 0x0000000407048210 */ /* 0x001fca0007f3e0ff */
[----:B------:R-:W-:-:S05]  /*0240*/  @!P0 IMAD.X R5, R0, 0x1, R5, P1 ;  /* 0x0000000100058824 */ /* 0x000fca00008e0605 */
[----:B------:R0:W-:Y:S01]  /*0250*/  @!P0 STG.E.U8 desc[UR4][R4.64], RZ ;  /* 0x000000ff04008986 */ /* 0x0001e2000c101104 */
[----:B------:R-:W-:Y:S05]  /*0260*/  @!P0 EXIT ;  /* 0x000000000000894d */ /* 0x000fea0003800000 */
[----:B------:R-:W1:Y:S01]  /*0270*/  LDCU.64 UR6, c[0x0][0x388] ;  /* 0x00007100ff0677ac */ /* 0x000e620008000a00 */
[----:B0-----:R-:W-:Y:S01]  /*0280*/  IMAD.MOV.U32 R4, RZ, RZ, 0x1 ;  /* 0x00000001ff047424 */ /* 0x001fe200078e00ff */
[----:B-1----:R-:W-:-:S04]  /*0290*/  IADD3 R2, P0, PT, R7, UR6, RZ ;  /* 0x0000000607027c10 */ /* 0x002fc8000ff1e0ff */
[----:B------:R-:W-:Y:S02]  /*02a0*/  IADD3.X R3, PT, PT, R0, UR7, RZ, P0, !PT ;  /* 0x0000000700037c10 */ /* 0x000fe400087fe4ff */
[----:B------:R-:W-:-:S05]  /*02b0*/  PRMT R0, R4, 0x7610, R0 ;  /* 0x0000761004007816 */ /* 0x000fca0000000000 */
[----:B------:R-:W-:Y:S01]  /*02c0*/  STG.E.U8 desc[UR4][R2.64], R0 ;  /* 0x0000000002007986 */ /* 0x000fe2000c101104 */
[----:B------:R-:W-:Y:S05]  /*02d0*/  EXIT ;  /* 0x000000000000794d */ /* 0x000fea0003800000 */
.L_x_0:
[----:B------:R-:W-:-:S00]  /*02e0*/  BRA `(.L_x_0) ;  /* 0xfffffffc00fc7947 */ /* 0x000fc0000383ffff */
[----:B------:R-:W-:-:S00]  /*02f0*/  NOP ;  /* 0x0000000000007918 */ /* 0x000fc00000000000 */
        /* <DEDUP_REMOVED lines=8> */
.L_x_2:


//--------------------- .text._Z18sumNeighborsKernelPKcPcjjj --------------------------
	.section	.text._Z18sumNeighborsKernelPKcPcjjj,"ax",@progbits
	.align	128
        .global         _Z18sumNeighborsKernelPKcPcjjj
        .type           _Z18sumNeighborsKernelPKcPcjjj,@function
        .size           _Z18sumNeighborsKernelPKcPcjjj,(.L_x_3 - _Z18sumNeighborsKernelPKcPcjjj)
        .other          _Z18sumNeighborsKernelPKcPcjjj,@"STO_CUDA_ENTRY STV_DEFAULT"
_Z18sumNeighborsKernelPKcPcjjj:
.text._Z18sumNeighborsKernelPKcPcjjj:
[----:B------:R-:W-:Y:S01]  /*0000*/  LDC R1, c[0x0][0x37c] ;  /* 0x0000df00ff017b82 */ /* 0x000fe20000000800 */
[----:B------:R-:W0:Y:S07]  /*0010*/  S2R R5, SR_TID.Y ;  /* 0x0000000000057919 */ /* 0x000e2e0000002200 */
[----:B------:R-:W1:Y:S01]  /*0020*/  LDC R3, c[0x0][0x360] ;  /* 0x0000d800ff037b82 */ /* 0x000e620000000800 */
[----:B------:R-:W2:Y:S01]  /*0030*/  LDCU UR7, c[0x0][0x398] ;  /* 0x00007300ff0777ac */ /* 0x000ea20008000800 */
[----:B------:R-:W1:Y:S01]  /*0040*/  S2R R0, SR_TID.X ;  /* 0x0000000000007919 */ /* 0x000e620000002100 */
[----:B------:R-:W3:Y:S05]  /*0050*/  S2R R7, SR_TID.Z ;  /* 0x0000000000077919 */ /* 0x000eea0000002300 */
[----:B------:R-:W0:Y:S08]  /*0060*/  S2UR UR5, SR_CTAID.Y ;  /* 0x00000000000579c3 */ /* 0x000e300000002600 */
[----:B------:R-:W0:Y:S08]  /*0070*/  LDC R6, c[0x0][0x364] ;  /* 0x0000d900ff067b82 */ /* 0x000e300000000800 */
[----:B------:R-:W4:Y:S08]  /*0080*/  LDC.64 R14, c[0x0][0x390] ;  /* 0x0000e400ff0e7b82 */ /* 0x000f300000000a00 */
[----:B------:R-:W1:Y:S08]  /*0090*/  S2UR UR4, SR_CTAID.X ;  /* 0x00000000000479c3 */ /* 0x000e700000002500 */
[----:B------:R-:W3:Y:S01]  /*00a0*/  S2UR UR6, SR_CTAID.Z ;  /* 0x00000000000679c3 */ /* 0x000ee20000002700 */
[----:B0-----:R-:W-:-:S07]  /*00b0*/  IMAD R6, R6, UR5, R5 ;  /* 0x0000000506067c24 */ /* 0x001fce000f8e0205 */
[----:B------:R-:W3:Y:S01]  /*00c0*/  LDC R2, c[0x0][0x368] ;  /* 0x0000da00ff027b82 */ /* 0x000ee20000000800 */
[----:B----4-:R-:W-:-:S05]  /*00d0*/  VIADD R5, R15, 0xffffffff ;  /* 0xffffffff0f057836 */ /* 0x010fca0000000000 */
[----:B------:R-:W-:Y:S01]  /*00e0*/  ISETP.GT.U32.AND P0, PT, R6, R5, PT ;  /* 0x000000050600720c */ /* 0x000fe20003f04070 */
[----:B-1----:R-:W-:Y:S01]  /*00f0*/  IMAD R3, R3, UR4, R0 ;  /* 0x0000000403037c24 */ /* 0x002fe2000f8e0200 */
[----:B--2---:R-:W-:Y:S01]  /*0100*/  UIADD3 UR4, UPT, UPT, UR7, -0x1, URZ ;  /* 0xffffffff07047890 */ /* 0x004fe2000fffe0ff */
[----:B------:R-:W-:-:S05]  /*0110*/  VIADD R0, R14, 0xffffffff ;  /* 0xffffffff0e007836 */ /* 0x000fca0000000000 */
[----:B------:R-:W-:Y:S01]  /*0120*/  ISETP.GT.U32.OR P0, PT, R3, R0, P0 ;  /* 0x000000000300720c */ /* 0x000fe20000704470 */
[----:B---3--:R-:W-:-:S05]  /*0130*/  IMAD R5, R2, UR6, R7 ;  /* 0x0000000602057c24 */ /* 0x008fca000f8e0207 */
[----:B------:R-:W-:-:S13]  /*0140*/  ISETP.GT.U32.OR P0, PT, R5, UR4, P0 ;  /* 0x0000000405007c0c */ /* 0x000fda0008704470 */
[----:B------:R-:W-:Y:S05]  /*0150*/  @P0 EXIT ;  /* 0x000000000000094d */ /* 0x000fea0003800000 */
[C---:B------:R-:W-:Y:S01]  /*0160*/  VIADD R0, R6.reuse, 0xffffffff ;  /* 0xffffffff06007836 */ /* 0x040fe20000000000 */
[C---:B------:R-:W-:Y:S01]  /*0170*/  ISETP.NE.AND P2, PT, R6.reuse, RZ, PT ;  /* 0x000000ff0600720c */ /* 0x040fe20003f45270 */
[----:B------:R-:W-:Y:S01]  /*0180*/  VIADD R7, R3, 0xffffffff ;  /* 0xffffffff03077836 */ /* 0x000fe20000000000 */
[-C--:B------:R-:W-:Y:S01]  /*0190*/  ISETP.GE.U32.AND P5, PT, R6, R15.reuse, PT ;  /* 0x0000000f0600720c */ /* 0x080fe20003fa6070 */
[----:B------:R-:W-:Y:S01]  /*01a0*/  VIADD R2, R5, 0xffffffff ;  /* 0xffffffff05027836 */ /* 0x000fe20000000000 */
[C---:B------:R-:W-:Y:S01]  /*01b0*/  ISETP.GE.U32.AND P0, PT, R0.reuse, R15, PT ;  /* 0x0000000f0000720c */ /* 0x040fe20003f06070 */
[----:B------:R-:W-:Y:S01]  /*01c0*/  IMAD R4, R15, UR7, RZ ;  /* 0x000000070f047c24 */ /* 0x000fe2000f8e02ff */
[----:B------:R-:W-:Y:S01]  /*01d0*/  ISETP.GE.U32.AND P1, PT, R7, R14, PT ;  /* 0x0000000e0700720c */ /* 0x000fe20003f26070 */
[----:B------:R-:W-:Y:S01]  /*01e0*/  VIADD R17, R3, 0x1 ;  /* 0x0000000103117836 */ /* 0x000fe20000000000 */
[----:B------:R-:W-:Y:S01]  /*01f0*/  SEL R0, R0, RZ, !P0 ;  /* 0x000000ff00007207 */ /* 0x000fe20004000000 */
[----:B------:R-:W0:Y:S01]  /*0200*/  LDCU.64 UR4, c[0x0][0x358] ;  /* 0x00006b00ff0477ac */ /* 0x000e220008000a00 */
[----:B------:R-:W-:-:S02]  /*0210*/  ISETP.GE.U32.AND P3, PT, R2, UR7, PT ;  /* 0x0000000702007c0c */ /* 0x000fc4000bf66070 */
[----:B------:R-:W-:Y:S01]  /*0220*/  ISETP.GE.AND P0, PT, R3, 0x1, PT ;  /* 0x000000010300780c */ /* 0x000fe20003f06270 */
[----:B------:R-:W1:Y:S01]  /*0230*/  LDCU.64 UR8, c[0x0][0x388] ;  /* 0x00007100ff0877ac */ /* 0x000e620008000a00 */
[----:B------:R-:W-:Y:S02]  /*0240*/  SEL R7, R7, RZ, !P1 ;  /* 0x000000ff07077207 */ /* 0x000fe40004800000 */
[----:B------:R-:W-:Y:S02]  /*0250*/  SEL R9, R0, R15, P2 ;  /* 0x0000000f00097207 */ /* 0x000fe40001000000 */
[C---:B------:R-:W-:Y:S02]  /*0260*/  ISETP.NE.AND P1, PT, R5.reuse, RZ, PT ;  /* 0x000000ff0500720c */ /* 0x040fe40003f25270 */
[----:B------:R-:W-:Y:S01]  /*0270*/  SEL R10, R2, RZ, !P3 ;  /* 0x000000ff020a7207 */ /* 0x000fe20005800000 */
[----:B------:R-:W-:Y:S01]  /*0280*/  VIADD R2, R5, 0x1 ;  /* 0x0000000105027836 */ /* 0x000fe20000000000 */
[----:B------:R-:W-:-:S02]  /*0290*/  SEL R24, R7, R14, P0 ;  /* 0x0000000e07187207 */ /* 0x000fc40000000000 */
[----:B------:R-:W-:Y:S02]  /*02a0*/  ISETP.NE.AND P6, PT, R6, R9, PT ;  /* 0x000000090600720c */ /* 0x000fe40003fc5270 */
[----:B------:R-:W-:Y:S01]  /*02b0*/  SEL R10, R10, UR7, P1 ;  /* 0x000000070a0a7c07 */ /* 0x000fe20008800000 */
[-C--:B------:R-:W-:Y:S01]  /*02c0*/  IMAD R22, R4, R24.reuse, RZ ;  /* 0x0000001804167224 */ /* 0x080fe200078e02ff */
[----:B------:R-:W-:Y:S02]  /*02d0*/  ISETP.NE.OR P1, PT, R3, R24, P6 ;  /* 0x000000180300720c */ /* 0x000fe40003725670 */
[----:B------:R-:W-:Y:S01]  /*02e0*/  ISETP.GE.U32.AND P3, PT, R5, UR7, PT ;  /* 0x0000000705007c0c */ /* 0x000fe2000bf66070 */
[----:B------:R-:W-:Y:S01]  /*02f0*/  IMAD R11, R9, UR7, R22 ;  /* 0x00000007090b7c24 */ /* 0x000fe2000f8e0216 */
[----:B------:R-:W-:Y:S02]  /*0300*/  ISETP.EQ.AND P4, PT, R5, R10, !P1 ;  /* 0x0000000a0500720c */ /* 0x000fe40004f82270 */
[----:B------:R-:W-:-:S02]  /*0310*/  ISETP.GE.U32.AND P0, PT, R2, UR7, PT ;  /* 0x0000000702007c0c */ /* 0x000fc4000bf06070 */
[----:B------:R-:W-:Y:S02]  /*0320*/  SEL R8, R5, RZ, !P3 ;  /* 0x000000ff05087207 */ /* 0x000fe40005800000 */
[----:B------:R-:W-:Y:S02]  /*0330*/  SEL R2, R2, RZ, !P0 ;  /* 0x000000ff02027207 */ /* 0x000fe40004000000 */
[----:B------:R-:W-:Y:S02]  /*0340*/  ISETP.GE.AND P0, PT, R3, -0x1, PT ;  /* 0xffffffff0300780c */ /* 0x000fe40003f06270 */
[----:B------:R-:W-:Y:S02]  /*0350*/  SEL R7, R6, RZ, !P5 ;  /* 0x000000ff06077207 */ /* 0x000fe40006800000 */
[----:B------:R-:W-:Y:S01]  /*0360*/  ISETP.EQ.AND P5, PT, R5, R8, !P1 ;  /* 0x000000080500720c */ /* 0x000fe20004fa2270 */
[----:B------:R-:W2:Y:S01]  /*0370*/  @!P4 LDC.64 R18, c[0x0][0x380] ;  /* 0x0000e000ff12cb82 */ /* 0x000ea20000000a00 */
[----:B------:R-:W-:Y:S01]  /*0380*/  ISETP.GE.U32.AND P2, PT, R3, R14, PT ;  /* 0x0000000e0300720c */ /* 0x000fe20003f46070 */
[----:B------:R-:W-:Y:S01]  /*0390*/  @!P4 IMAD.IADD R27, R11, 0x1, R10 ;  /* 0x000000010b1bc824 */ /* 0x000fe200078e020a */
[----:B------:R-:W-:-:S02]  /*03a0*/  ISETP.GE.AND P3, PT, R3, RZ, PT ;  /* 0x000000ff0300720c */ /* 0x000fc40003f66270 */
[----:B------:R-:W-:Y:S02]  /*03b0*/  SEL R13, R3, RZ, !P2 ;  /* 0x000000ff030d7207 */ /* 0x000fe40005000000 */
[-C--:B------:R-:W-:Y:S02]  /*03c0*/  ISETP.GE.U32.AND P2, PT, R17, R14.reuse, PT ;  /* 0x0000000e1100720c */ /* 0x080fe40003f46070 */
[----:B------:R-:W-:Y:S02]  /*03d0*/  SEL R12, R13, R14, P3 ;  /* 0x0000000e0d0c7207 */ /* 0x000fe40001800000 */
[----:B------:R-:W-:Y:S01]  /*03e0*/  ISETP.EQ.AND P1, PT, R5, R2, !P1 ;  /* 0x000000020500720c */ /* 0x000fe20004f22270 */
[----:B------:R-:W-:Y:S01]  /*03f0*/  @!P5 IMAD.IADD R29, R11, 0x1, R8 ;  /* 0x000000010b1dd824 */ /* 0x000fe200078e0208 */
[----:B------:R-:W-:Y:S02]  /*0400*/  ISETP.NE.AND P3, PT, R6, R7, PT ;  /* 0x000000070600720c */ /* 0x000fe40003f65270 */
[----:B------:R-:W-:-:S02]  /*0410*/  @P0 SEL R14, R17, RZ, !P2 ;  /* 0x000000ff110e0207 */ /* 0x000fc40005000000 */
[----:B------:R-:W3:Y:S01]  /*0420*/  @!P5 LDC.64 R16, c[0x0][0x380] ;  /* 0x0000e000ff10db82 */ /* 0x000ee20000000a00 */
[----:B------:R-:W-:Y:S02]  /*0430*/  ISETP.NE.OR P0, PT, R3, R24, P3 ;  /* 0x000000180300720c */ /* 0x000fe40001f05670 */
[----:B------:R-:W-:Y:S02]  /*0440*/  PRMT R0, RZ, 0x7610, R0 ;  /* 0x00007610ff007816 */ /* 0x000fe40000000000 */
[----:B--2---:R-:W-:-:S05]  /*0450*/  @!P4 IADD3 R26, P2, PT, R27, R18, RZ ;  /* 0x000000121b1ac210 */ /* 0x004fca0007f5e0ff */
[----:B------:R-:W-:Y:S01]  /*0460*/  @!P4 IMAD.X R27, RZ, RZ, R19, P2 ;  /* 0x000000ffff1bc224 */ /* 0x000fe200010e0613 */
[----:B------:R-:W-:Y:S01]  /*0470*/  ISETP.EQ.AND P2, PT, R5, R10, !P0 ;  /* 0x0000000a0500720c */ /* 0x000fe20004742270 */
[----:B------:R-:W2:Y:S03]  /*0480*/  @!P1 LDC.64 R18, c[0x0][0x380] ;  /* 0x0000e000ff129b82 */ /* 0x000ea60000000a00 */
[----:B0-----:R-:W4:Y:S09]  /*0490*/  @!P4 LDG.E.U8 R0, desc[UR4][R26.64] ;  /* 0x000000041a00c981 */ /* 0x001f32000c1e1100 */
[----:B------:R-:W0:Y:S01]  /*04a0*/  @!P2 LDC.64 R20, c[0x0][0x380] ;  /* 0x0000e000ff14ab82 */ /* 0x000e220000000a00 */
[----:B---3--:R-:W-:Y:S01]  /*04b0*/  @!P5 IADD3 R28, P4, PT, R29, R16, RZ ;  /* 0x000000101d1cd210 */ /* 0x008fe20007f9e0ff */
[----:B------:R-:W-:-:S04]  /*04c0*/  @!P1 IMAD.IADD R11, R11, 0x1, R2 ;  /* 0x000000010b0b9824 */ /* 0x000fc800078e0202 */
[----:B------:R-:W-:Y:S02]  /*04d0*/  @!P5 IMAD.X R29, RZ, RZ, R17, P4 ;  /* 0x000000ffff1dd224 */ /* 0x000fe400020e0611 */
[----:B------:R-:W-:Y:S01]  /*04e0*/  IMAD R13, R7, UR7, R22 ;  /* 0x00000007070d7c24 */ /* 0x000fe2000f8e0216 */
[----:B--2---:R-:W-:-:S03]  /*04f0*/  @!P1 IADD3 R18, P4, PT, R11, R18, RZ ;  /* 0x000000120b129210 */ /* 0x004fc60007f9e0ff */
[----:B------:R-:W4:Y:S01]  /*0500*/  @!P5 LDG.E.U8 R29, desc[UR4][R28.64] ;  /* 0x000000041c1dd981 */ /* 0x000f22000c1e1100 */
[----:B------:R-:W-:Y:S02]  /*0510*/  @!P2 IMAD.IADD R11, R10, 0x1, R13 ;  /* 0x000000010a0ba824 */ /* 0x000fe400078e020d */
[----:B------:R-:W-:-:S03]  /*0520*/  @!P1 IMAD.X R19, RZ, RZ, R19, P4 ;  /* 0x000000ffff139224 */ /* 0x000fc600020e0613 */
[----:B0-----:R-:W-:Y:S02]  /*0530*/  @!P2 IADD3 R20, P4, PT, R11, R20, RZ ;  /* 0x000000140b14a210 */ /* 0x001fe40007f9e0ff */
[----:B------:R0:W2:Y:S03]  /*0540*/  @!P1 LDG.E.U8 R11, desc[UR4][R18.64] ;  /* 0x00000004120b9981 */ /* 0x0000a6000c1e1100 */
[----:B------:R-:W-:-:S06]  /*0550*/  @!P2 IMAD.X R21, RZ, RZ, R21, P4 ;  /* 0x000000ffff15a224 */ /* 0x000fcc00020e0615 */
[----:B------:R-:W3:Y:S01]  /*0560*/  @!P2 LDG.E.U8 R21, desc[UR4][R20.64] ;  /* 0x000000041415a981 */ /* 0x000ee2000c1e1100 */
[C---:B------:R-:W-:Y:S02]  /*0570*/  ISETP.EQ.AND P4, PT, R5.reuse, R8, !P0 ;  /* 0x000000080500720c */ /* 0x040fe40004782270 */
[----:B------:R-:W-:-:S11]  /*0580*/  ISETP.EQ.AND P0, PT, R5, R2, !P0 ;  /* 0x000000020500720c */ /* 0x000fd60004702270 */
[----:B------:R-:W5:Y:S08]  /*0590*/  @!P4 LDC.64 R16, c[0x0][0x380] ;  /* 0x0000e000ff10cb82 */ /* 0x000f700000000a00 */
[----:B0-----:R-:W0:Y:S01]  /*05a0*/  @!P0 LDC.64 R18, c[0x0][0x380] ;  /* 0x0000e000ff128b82 */ /* 0x001e220000000a00 */
[----:B------:R-:W-:Y:S02]  /*05b0*/  VIADD R26, R6, 0x1 ;  /* 0x00000001061a7836 */ /* 0x000fe40000000000 */
[----:B------:R-:W-:-:S02]  /*05c0*/  @!P4 IMAD.IADD R27, R8, 0x1, R13 ;  /* 0x00000001081bc824 */ /* 0x000fc400078e020d */
[----:B------:R-:W-:Y:S02]  /*05d0*/  @!P0 IMAD.IADD R13, R2, 0x1, R13 ;  /* 0x00000001020d8824 */ /* 0x000fe400078e020d */
[----:B----4-:R-:W-:-:S05]  /*05e0*/  @!P5 IMAD.IADD R29, R0, 0x1, R29 ;  /* 0x00000001001dd824 */ /* 0x010fca00078e021d */
[----:B------:R-:W-:Y:S02]  /*05f0*/  @!P5 PRMT R0, R29, 0x7610, R0 ;  /* 0x000076101d00d816 */ /* 0x000fe40000000000 */
[----:B------:R-:W-:-:S03]  /*0600*/  ISETP.GE.U32.AND P5, PT, R26, R15, PT ;  /* 0x0000000f1a00720c */ /* 0x000fc60003fa6070 */
[----:B--2---:R-:W-:-:S05]  /*0610*/  @!P1 IMAD.IADD R11, R0, 0x1, R11 ;  /* 0x00000001000b9824 */ /* 0x004fca00078e020b */
[----:B------:R-:W-:Y:S02]  /*0620*/  @!P1 PRMT R0, R11, 0x7610, R0 ;  /* 0x000076100b009816 */ /* 0x000fe40000000000 */
[----:B------:R-:W-:-:S03]  /*0630*/  SEL R11, R26, RZ, !P5 ;  /* 0x000000ff1a0b7207 */ /* 0x000fc60006800000 */
[----:B---3--:R-:W-:Y:S01]  /*0640*/  @!P2 IMAD.IADD R21, R0, 0x1, R21 ;  /* 0x000000010015a824 */ /* 0x008fe200078e0215 */
[----:B-----5:R-:W-:Y:S02]  /*0650*/  @!P4 IADD3 R26, P1, PT, R27, R16, RZ ;  /* 0x000000101b1ac210 */ /* 0x020fe40007f3e0ff */
[----:B------:R-:W-:Y:S02]  /*0660*/  ISETP.NE.AND P5, PT, R6, R11, PT ;  /* 0x0000000b0600720c */ /* 0x000fe40003fa5270 */
[----:B------:R-:W-:Y:S01]  /*0670*/  @!P2 PRMT R0, R21, 0x7610, R0 ;  /* 0x000076101500a816 */ /* 0x000fe20000000000 */
[----:B------:R-:W-:Y:S01]  /*0680*/  @!P4 IMAD.X R27, RZ, RZ, R17, P1 ;  /* 0x000000ffff1bc224 */ /* 0x000fe200008e0611 */
[----:B0-----:R-:W-:Y:S02]  /*0690*/  @!P0 IADD3 R20, P2, PT, R13, R18, RZ ;  /* 0x000000120d148210 */ /* 0x001fe40007f5e0ff */
[----:B------:R-:W-:-:S03]  /*06a0*/  ISETP.NE.OR P1, PT, R3, R24, P5 ;  /* 0x000000180300720c */ /* 0x000fc60002f25670 */
[----:B------:R-:W-:Y:S01]  /*06b0*/  @!P0 IMAD.X R21, RZ, RZ, R19, P2 ;  /* 0x000000ffff158224 */ /* 0x000fe200010e0613 */
[----:B------:R-:W-:Y:S01]  /*06c0*/  ISETP.EQ.AND P2, PT, R5, R10, !P1 ;  /* 0x0000000a0500720c */ /* 0x000fe20004f42270 */
[----:B------:R-:W2:Y:S01]  /*06d0*/  @!P4 LDG.E.U8 R27, desc[UR4][R26.64] ;  /* 0x000000041a1bc981 */ /* 0x000ea2000c1e1100 */
[----:B------:R-:W-:Y:S01]  /*06e0*/  IMAD R13, R11, UR7, R22 ;  /* 0x000000070b0d7c24 */ /* 0x000fe2000f8e0216 */
[----:B------:R-:W-:Y:S02]  /*06f0*/  P2R R15, PR, RZ, 0x20 ;  /* 0x00000020ff0f7803 */ /* 0x000fe40000000000 */
[----:B------:R-:W3:Y:S08]  /*0700*/  @!P0 LDG.E.U8 R21, desc[UR4][R20.64] ;  /* 0x0000000414158981 */ /* 0x000ef0000c1e1100 */
[----:B------:R-:W0:Y:S01]  /*0710*/  @!P2 LDC.64 R16, c[0x0][0x380] ;  /* 0x0000e000ff10ab82 */ /* 0x000e220000000a00 */
[----:B------:R-:W-:-:S05]  /*0720*/  @!P2 IMAD.IADD R23, R10, 0x1, R13 ;  /* 0x000000010a17a824 */ /* 0x000fca00078e020d */
[----:B0-----:R-:W-:-:S05]  /*0730*/  @!P2 IADD3 R22, P5, PT, R23, R16, RZ ;  /* 0x000000101716a210 */ /* 0x001fca0007fbe0ff */
[----:B------:R-:W-:-:S06]  /*0740*/  @!P2 IMAD.X R23, RZ, RZ, R17, P5 ;  /* 0x000000ffff17a224 */ /* 0x000fcc00028e0611 */
[----:B------:R-:W4:Y:S01]  /*0750*/  @!P2 LDG.E.U8 R23, desc[UR4][R22.64] ;  /* 0x000000041617a981 */ /* 0x000f22000c1e1100 */
[----:B--2---:R-:W-:-:S05]  /*0760*/  @!P4 IMAD.IADD R16, R0, 0x1, R27 ;  /* 0x000000010010c824 */ /* 0x004fca00078e021b */
[----:B------:R-:W-:Y:S02]  /*0770*/  @!P4 PRMT R0, R16, 0x7610, R0 ;  /* 0x000076101000c816 */ /* 0x000fe40000000000 */
[C---:B------:R-:W-:Y:S02]  /*0780*/  ISETP.EQ.AND P4, PT, R5.reuse, R8, !P1 ;  /* 0x000000080500720c */ /* 0x040fe40004f82270 */
[----:B------:R-:W-:-:S11]  /*0790*/  ISETP.EQ.AND P1, PT, R5, R2, !P1 ;  /* 0x000000020500720c */ /* 0x000fd60004f22270 */
[----:B------:R-:W0:Y:S08]  /*07a0*/  @!P4 LDC.64 R16, c[0x0][0x380] ;  /* 0x0000e000ff10cb82 */ /* 0x000e300000000a00 */
[----:B------:R-:W2:Y:S01]  /*07b0*/  @!P1 LDC.64 R18, c[0x0][0x380] ;  /* 0x0000e000ff129b82 */ /* 0x000ea20000000a00 */
[----:B---3--:R-:W-:Y:S02]  /*07c0*/  @!P0 IMAD.IADD R24, R0, 0x1, R21 ;  /* 0x0000000100188824 */ /* 0x008fe400078e0215 */
[----:B------:R-:W-:-:S03]  /*07d0*/  @!P4 IMAD.IADD R25, R8, 0x1, R13 ;  /* 0x000000010819c824 */ /* 0x000fc600078e020d */
[----:B------:R-:W-:Y:S01]  /*07e0*/  @!P0 PRMT R0, R24, 0x7610, R0 ;  /* 0x0000761018008816 */ /* 0x000fe20000000000 */
[----:B------:R-:W-:Y:S01]  /*07f0*/  @!P1 IMAD.IADD R13, R2, 0x1, R13 ;  /* 0x00000001020d9824 */ /* 0x000fe200078e020d */
[----:B0-----:R-:W-:-:S03]  /*0800*/  @!P4 IADD3 R24, P0, PT, R25, R16, RZ ;  /* 0x000000101918c210 */ /* 0x001fc60007f1e0ff */
[----:B----4-:R-:W-:Y:S02]  /*0810*/  @!P2 IMAD.IADD R20, R0, 0x1, R23 ;  /* 0x000000010014a824 */ /* 0x010fe400078e0217 */
[----:B------:R-:W-:-:S03]  /*0820*/  @!P4 IMAD.X R25, RZ, RZ, R17, P0 ;  /* 0x000000ffff19c224 */ /* 0x000fc600000e0611 */
[----:B------:R-:W-:Y:S02]  /*0830*/  @!P2 PRMT R0, R20, 0x7610, R0 ;  /* 0x000076101400a816 */ /* 0x000fe40000000000 */
[----:B--2---:R-:W-:Y:S01]  /*0840*/  @!P1 IADD3 R22, P2, PT, R13, R18, RZ ;  /* 0x000000120d169210 */ /* 0x004fe20007f5e0ff */
[----:B------:R-:W2:Y:S01]  /*0850*/  @!P4 LDG.E.U8 R25, desc[UR4][R24.64] ;  /* 0x000000041819c981 */ /* 0x000ea2000c1e1100 */
[----:B------:R-:W-:-:S03]  /*0860*/  ISETP.NE.OR P0, PT, R3, R12, P6 ;  /* 0x0000000c0300720c */ /* 0x000fc60003705670 */
[----:B------:R-:W-:Y:S01]  /*0870*/  @!P1 IMAD.X R23, RZ, RZ, R19, P2 ;  /* 0x000000ffff179224 */ /* 0x000fe200010e0613 */
[----:B------:R-:W-:Y:S01]  /*0880*/  ISETP.EQ.AND P2, PT, R5, R10, !P0 ;  /* 0x0000000a0500720c */ /* 0x000fe20004742270 */
[----:B------:R-:W-:-:S04]  /*0890*/  IMAD R20, R4, R12, RZ ;  /* 0x0000000c04147224 */ /* 0x000fc800078e02ff */
[----:B------:R-:W3:Y:S08]  /*08a0*/  @!P1 LDG.E.U8 R23, desc[UR4][R22.64] ;  /* 0x0000000416179981 */ /* 0x000ef0000c1e1100 */
[----:B------:R-:W0:Y:S01]  /*08b0*/  @!P2 LDC.64 R16, c[0x0][0x380] ;  /* 0x0000e000ff10ab82 */ /* 0x000e220000000a00 */
[----:B------:R-:W-:-:S04]  /*08c0*/  IMAD R13, R9, UR7, R20 ;  /* 0x00000007090d7c24 */ /* 0x000fc8000f8e0214 */
[----:B------:R-:W-:-:S05]  /*08d0*/  @!P2 IMAD.IADD R27, R10, 0x1, R13 ;  /* 0x000000010a1ba824 */ /* 0x000fca00078e020d */
[----:B0-----:R-:W-:-:S05]  /*08e0*/  @!P2 IADD3 R26, P5, PT, R27, R16, RZ ;  /* 0x000000101b1aa210 */ /* 0x001fca0007fbe0ff */
[----:B------:R-:W-:-:S06]  /*08f0*/  @!P2 IMAD.X R27, RZ, RZ, R17, P5 ;  /* 0x000000ffff1ba224 */ /* 0x000fcc00028e0611 */
[----:B------:R-:W4:Y:S01]  /*0900*/  @!P2 LDG.E.U8 R27, desc[UR4][R26.64] ;  /* 0x000000041a1ba981 */ /* 0x000f22000c1e1100 */
[----:B--2---:R-:W-:-:S05]  /*0910*/  @!P4 IMAD.IADD R16, R0, 0x1, R25 ;  /* 0x000000010010c824 */ /* 0x004fca00078e0219 */
[----:B------:R-:W-:Y:S02]  /*0920*/  @!P4 PRMT R0, R16, 0x7610, R0 ;  /* 0x000076101000c816 */ /* 0x000fe40000000000 */
[----:B------:R-:W-:-:S03]  /*0930*/  ISETP.EQ.AND P4, PT, R5, R8, !P0 ;  /* 0x000000080500720c */ /* 0x000fc60004782270 */
[----:B---3--:R-:W-:-:S10]  /*0940*/  @!P1 IMAD.IADD R21, R0, 0x1, R23 ;  /* 0x0000000100159824 */ /* 0x008fd400078e0217 */
[----:B------:R-:W0:Y:S01]  /*0950*/  @!P4 LDC.64 R16, c[0x0][0x380] ;  /* 0x0000e000ff10cb82 */ /* 0x000e220000000a00 */
[----:B------:R-:W-:Y:S01]  /*0960*/  @!P1 PRMT R0, R21, 0x7610, R0 ;  /* 0x0000761015009816 */ /* 0x000fe20000000000 */
[----:B------:R-:W-:Y:S01]  /*0970*/  @!P4 IMAD.IADD R25, R8, 0x1, R13 ;  /* 0x000000010819c824 */ /* 0x000fe200078e020d */
[----:B------:R-:W-:-:S13]  /*0980*/  ISETP.EQ.AND P0, PT, R5, R2, !P0 ;  /* 0x000000020500720c */ /* 0x000fda0004702270 */
[----:B------:R-:W2:Y:S01]  /*0990*/  @!P0 LDC.64 R18, c[0x0][0x380] ;  /* 0x0000e000ff128b82 */ /* 0x000ea20000000a00 */
[----:B0-----:R-:W-:Y:S01]  /*09a0*/  @!P4 IADD3 R24, P1, PT, R25, R16, RZ ;  /* 0x000000101918c210 */ /* 0x001fe20007f3e0ff */
[----:B----4-:R-:W-:-:S05]  /*09b0*/  @!P2 IMAD.IADD R21, R0, 0x1, R27 ;  /* 0x000000010015a824 */ /* 0x010fca00078e021b */
[----:B------:R-:W-:Y:S02]  /*09c0*/  @!P2 PRMT R0, R21, 0x7610, R0 ;  /* 0x000076101500a816 */ /* 0x000fe40000000000 */
[----:B------:R-:W-:Y:S01]  /*09d0*/  ISETP.NE.OR P2, PT, R3, R12, P3 ;  /* 0x0000000c0300720c */ /* 0x000fe20001f45670 */
[----:B------:R-:W-:-:S03]  /*09e0*/  @!P4 IMAD.X R25, RZ, RZ, R17, P1 ;  /* 0x000000ffff19c224 */ /* 0x000fc600008e0611 */
[----:B------:R-:W-:-:S03]  /*09f0*/  ISETP.EQ.AND P1, PT, R5, R10, !P2 ;  /* 0x0000000a0500720c */ /* 0x000fc60005722270 */
[----:B------:R-:W3:Y:S01]  /*0a00*/  @!P4 LDG.E.U8 R25, desc[UR4][R24.64] ;  /* 0x000000041819c981 */ /* 0x000ee2000c1e1100 */
[----:B------:R-:W-:-:S09]  /*0a10*/  @!P0 IMAD.IADD R13, R2, 0x1, R13 ;  /* 0x00000001020d8824 */ /* 0x000fd200078e020d */
[----:B------:R-:W0:Y:S01]  /*0a20*/  @!P1 LDC.64 R16, c[0x0][0x380] ;  /* 0x0000e000ff109b82 */ /* 0x000e220000000a00 */
[----:B--2---:R-:W-:Y:S01]  /*0a30*/  @!P0 IADD3 R22, P5, PT, R13, R18, RZ ;  /* 0x000000120d168210 */ /* 0x004fe20007fbe0ff */
[----:B------:R-:W-:-:S04]  /*0a40*/  IMAD R13, R7, UR7, R20 ;  /* 0x00000007070d7c24 */ /* 0x000fc8000f8e0214 */
[----:B------:R-:W-:Y:S02]  /*0a50*/  @!P0 IMAD.X R23, RZ, RZ, R19, P5 ;  /* 0x000000ffff178224 */ /* 0x000fe400028e0613 */
[----:B------:R-:W-:-:S04]  /*0a60*/  @!P1 IMAD.IADD R27, R10, 0x1, R13 ;  /* 0x000000010a1b9824 */ /* 0x000fc800078e020d */
[----:B------:R-:W2:Y:S01]  /*0a70*/  @!P0 LDG.E.U8 R23, desc[UR4][R22.64] ;  /* 0x0000000416178981 */ /* 0x000ea2000c1e1100 */
[----:B0-----:R-:W-:-:S05]  /*0a80*/  @!P1 IADD3 R26, P5, PT, R27, R16, RZ ;  /* 0x000000101b1a9210 */ /* 0x001fca0007fbe0ff */
[----:B------:R-:W-:-:S06]  /*0a90*/  @!P1 IMAD.X R27, RZ, RZ, R17, P5 ;  /* 0x000000ffff1b9224 */ /* 0x000fcc00028e0611 */
[----:B------:R-:W4:Y:S01]  /*0aa0*/  @!P1 LDG.E.U8 R27, desc[UR4][R26.64] ;  /* 0x000000041a1b9981 */ /* 0x000f22000c1e1100 */
[----:B------:R-:W-:Y:S01]  /*0ab0*/  ISETP.NE.AND P5, PT, R15, RZ, PT ;  /* 0x000000ff0f00720c */ /* 0x000fe20003fa5270 */
[----:B---3--:R-:W-:-:S05]  /*0ac0*/  @!P4 IMAD.IADD R16, R0, 0x1, R25 ;  /* 0x000000010010c824 */ /* 0x008fca00078e0219 */
[----:B------:R-:W-:Y:S02]  /*0ad0*/  @!P4 PRMT R0, R16, 0x7610, R0 ;  /* 0x000076101000c816 */ /* 0x000fe40000000000 */
[C---:B------:R-:W-:Y:S02]  /*0ae0*/  ISETP.EQ.AND P4, PT, R5.reuse, R8, !P2 ;  /* 0x000000080500720c */ /* 0x040fe40005782270 */
[----:B------:R-:W-:-:S11]  /*0af0*/  ISETP.EQ.AND P2, PT, R5, R2, !P2 ;  /* 0x000000020500720c */ /* 0x000fd60005742270 */
[----:B------:R-:W0:Y:S08]  /*0b00*/  @!P4 LDC.64 R16, c[0x0][0x380] ;  /* 0x0000e000ff10cb82 */ /* 0x000e300000000a00 */
[----:B------:R-:W3:Y:S01]  /*0b10*/  @!P2 LDC.64 R18, c[0x0][0x380] ;  /* 0x0000e000ff12ab82 */ /* 0x000ee20000000a00 */
[----:B--2---:R-:W-:Y:S02]  /*0b20*/  @!P0 IMAD.IADD R21, R0, 0x1, R23 ;  /* 0x0000000100158824 */ /* 0x004fe400078e0217 */
[----:B------:R-:W-:-:S03]  /*0b30*/  @!P4 IMAD.IADD R25, R8, 0x1, R13 ;  /* 0x000000010819c824 */ /* 0x000fc600078e020d */
[----:B------:R-:W-:Y:S01]  /*0b40*/  @!P0 PRMT R0, R21, 0x7610, R0 ;  /* 0x0000761015008816 */ /* 0x000fe20000000000 */
[----:B------:R-:W-:-:S04]  /*0b50*/  @!P2 IMAD.IADD R13, R2, 0x1, R13 ;  /* 0x00000001020da824 */ /* 0x000fc800078e020d */
[----:B----4-:R-:W-:Y:S01]  /*0b60*/  @!P1 IMAD.IADD R21, R0, 0x1, R27 ;  /* 0x0000000100159824 */ /* 0x010fe200078e021b */
[----:B0-----:R-:W-:-:S04]  /*0b70*/  @!P4 IADD3 R16, P0, PT, R25, R16, RZ ;  /* 0x000000101910c210 */ /* 0x001fc80007f1e0ff */
[----:B------:R-:W-:Y:S01]  /*0b80*/  @!P1 PRMT R0, R21, 0x7610, R0 ;  /* 0x0000761015009816 */ /* 0x000fe20000000000 */
[----:B------:R-:W-:Y:S01]  /*0b90*/  @!P4 IMAD.X R17, RZ, RZ, R17, P0 ;  /* 0x000000ffff11c224 */ /* 0x000fe200000e0611 */
[----:B---3--:R-:W-:Y:S02]  /*0ba0*/  @!P2 IADD3 R18, P1, PT, R13, R18, RZ ;  /* 0x000000120d12a210 */ /* 0x008fe40007f3e0ff */
[----:B------:R-:W-:-:S03]  /*0bb0*/  ISETP.NE.OR P0, PT, R3, R12, P5 ;  /* 0x0000000c0300720c */ /* 0x000fc60002f05670 */
[----:B------:R-:W-:Y:S01]  /*0bc0*/  @!P2 IMAD.X R19, RZ, RZ, R19, P1 ;  /* 0x000000ffff13a224 */ /* 0x000fe200008e0613 */
[----:B------:R-:W-:Y:S01]  /*0bd0*/  ISETP.EQ.AND P1, PT, R5, R10, !P0 ;  /* 0x0000000a0500720c */ /* 0x000fe20004722270 */
[----:B------:R-:W2:Y:S04]  /*0be0*/  @!P4 LDG.E.U8 R17, desc[UR4][R16.64] ;  /* 0x000000041011c981 */ /* 0x000ea8000c1e1100 */
[----:B------:R-:W3:Y:S08]  /*0bf0*/  @!P2 LDG.E.U8 R19, desc[UR4][R18.64] ;  /* 0x000000041213a981 */ /* 0x000ef0000c1e1100 */
[----:B------:R-:W0:Y:S01]  /*0c00*/  @!P1 LDC.64 R12, c[0x0][0x380] ;  /* 0x0000e000ff0c9b82 */ /* 0x000e220000000a00 */
[----:B------:R-:W-:-:S04]  /*0c10*/  IMAD R21, R11, UR7, R20 ;  /* 0x000000070b157c24 */ /* 0x000fc8000f8e0214 */
[----:B------:R-:W-:-:S05]  /*0c20*/  @!P1 IMAD.IADD R23, R10, 0x1, R21 ;  /* 0x000000010a179824 */ /* 0x000fca00078e0215 */
[----:B0-----:R-:W-:-:S05]  /*0c30*/  @!P1 IADD3 R22, P5, PT, R23, R12, RZ ;  /* 0x0000000c17169210 */ /* 0x001fca0007fbe0ff */
[----:B------:R-:W-:-:S06]  /*0c40*/  @!P1 IMAD.X R23, RZ, RZ, R13, P5 ;  /* 0x000000ffff179224 */ /* 0x000fcc00028e060d */
[----:B------:R0:W4:Y:S01]  /*0c50*/  @!P1 LDG.E.U8 R23, desc[UR4][R22.64] ;  /* 0x0000000416179981 */ /* 0x000122000c1e1100 */
[-C--:B------:R-:W-:Y:S01]  /*0c60*/  ISETP.NE.OR P6, PT, R3, R14.reuse, P6 ;  /* 0x0000000e0300720c */ /* 0x080fe200037c5670 */
[----:B0-----:R-:W-:-:S04]  /*0c70*/  IMAD R22, R4, R14, RZ ;  /* 0x0000000e04167224 */ /* 0x001fc800078e02ff */
[----:B------:R-:W-:Y:S02]  /*0c80*/  IMAD R9, R9, UR7, R22 ;  /* 0x0000000709097c24 */ /* 0x000fe4000f8e0216 */
[----:B--2---:R-:W-:-:S05]  /*0c90*/  @!P4 IMAD.IADD R12, R0, 0x1, R17 ;  /* 0x00000001000cc824 */ /* 0x004fca00078e0211 */
[----:B------:R-:W-:Y:S02]  /*0ca0*/  @!P4 PRMT R0, R12, 0x7610, R0 ;  /* 0x000076100c00c816 */ /* 0x000fe40000000000 */
[C---:B------:R-:W-:Y:S02]  /*0cb0*/  ISETP.EQ.AND P4, PT, R5.reuse, R8, !P0 ;  /* 0x000000080500720c */ /* 0x040fe40004782270 */
[----:B------:R-:W-:Y:S01]  /*0cc0*/  ISETP.EQ.AND P0, PT, R5, R2, !P0 ;  /* 0x000000020500720c */ /* 0x000fe20004702270 */
[----:B---3--:R-:W-:-:S05]  /*0cd0*/  @!P2 IMAD.IADD R12, R0, 0x1, R19 ;  /* 0x00000001000ca824 */ /* 0x008fca00078e0213 */
[----:B------:R-:W-:Y:S02]  /*0ce0*/  @!P2 PRMT R0, R12, 0x7610, R0 ;  /* 0x000076100c00a816 */ /* 0x000fe40000000000 */
[----:B------:R-:W-:-:S03]  /*0cf0*/  ISETP.EQ.AND P2, PT, R5, R10, !P6 ;  /* 0x0000000a0500720c */ /* 0x000fc60007742270 */
[----:B------:R-:W0:Y:S08]  /*0d00*/  @!P4 LDC.64 R12, c[0x0][0x380] ;  /* 0x0000e000ff0ccb82 */ /* 0x000e300000000a00 */
[----:B------:R-:W2:Y:S01]  /*0d10*/  @!P0 LDC.64 R16, c[0x0][0x380] ;  /* 0x0000e000ff108b82 */ /* 0x000ea20000000a00 */
[----:B------:R-:W-:-:S07]  /*0d20*/  @!P4 IMAD.IADD R25, R8, 0x1, R21 ;  /* 0x000000010819c824 */ /* 0x000fce00078e0215 */
[----:B------:R-:W3:Y:S01]  /*0d30*/  @!P2 LDC.64 R18, c[0x0][0x380] ;  /* 0x0000e000ff12ab82 */ /* 0x000ee20000000a00 */
[----:B----4-:R-:W-:-:S05]  /*0d40*/  @!P1 IMAD.IADD R23, R0, 0x1, R23 ;  /* 0x0000000100179824 */ /* 0x010fca00078e0217 */
[----:B------:R-:W-:Y:S01]  /*0d50*/  @!P1 PRMT R0, R23, 0x7610, R0 ;  /* 0x0000761017009816 */ /* 0x000fe20000000000 */
[----:B------:R-:W-:Y:S01]  /*0d60*/  @!P0 IMAD.IADD R23, R2, 0x1, R21 ;  /* 0x0000000102178824 */ /* 0x000fe200078e0215 */
[----:B0-----:R-:W-:-:S05]  /*0d70*/  @!P4 IADD3 R20, P1, PT, R25, R12, RZ ;  /* 0x0000000c1914c210 */ /* 0x001fca0007f3e0ff */
[----:B------:R-:W-:Y:S01]  /*0d80*/  @!P4 IMAD.X R21, RZ, RZ, R13, P1 ;  /* 0x000000ffff15c224 */ /* 0x000fe200008e060d */
[----:B--2---:R-:W-:Y:S01]  /*0d90*/  @!P0 IADD3 R16, P1, PT, R23, R16, RZ ;  /* 0x0000001017108210 */ /* 0x004fe20007f3e0ff */
[----:B------:R-:W-:-:S04]  /*0da0*/  @!P2 IMAD.IADD R13, R10, 0x1, R9 ;  /* 0x000000010a0da824 */ /* 0x000fc800078e0209 */
[----:B------:R-:W-:Y:S01]  /*0db0*/  @!P0 IMAD.X R17, RZ, RZ, R17, P1 ;  /* 0x000000ffff118224 */ /* 0x000fe200008e0611 */
[----:B---3--:R-:W-:Y:S01]  /*0dc0*/  @!P2 IADD3 R18, P1, PT, R13, R18, RZ ;  /* 0x000000120d12a210 */ /* 0x008fe20007f3e0ff */
[----:B------:R-:W2:Y:S04]  /*0dd0*/  @!P4 LDG.E.U8 R21, desc[UR4][R20.64] ;  /* 0x000000041415c981 */ /* 0x000ea8000c1e1100 */
[----:B------:R-:W-:Y:S01]  /*0de0*/  @!P2 IMAD.X R19, RZ, RZ, R19, P1 ;  /* 0x000000ffff13a224 */ /* 0x000fe200008e0613 */
[----:B------:R-:W-:Y:S01]  /*0df0*/  ISETP.EQ.AND P1, PT, R5, R8, !P6 ;  /* 0x000000080500720c */ /* 0x000fe20007722270 */
[----:B------:R-:W3:Y:S04]  /*0e00*/  @!P0 LDG.E.U8 R17, desc[UR4][R16.64] ;  /* 0x0000000410118981 */ /* 0x000ee8000c1e1100 */
[----:B------:R-:W4:Y:S08]  /*0e10*/  @!P2 LDG.E.U8 R19, desc[UR4][R18.64] ;  /* 0x000000041213a981 */ /* 0x000f30000c1e1100 */
[----:B------:R-:W0:Y:S01]  /*0e20*/  @!P1 LDC.64 R12, c[0x0][0x380] ;  /* 0x0000e000ff0c9b82 */ /* 0x000e220000000a00 */
[----:B------:R-:W-:-:S05]  /*0e30*/  @!P1 IMAD.IADD R25, R8, 0x1, R9 ;  /* 0x0000000108199824 */ /* 0x000fca00078e0209 */
[----:B0-----:R-:W-:-:S05]  /*0e40*/  @!P1 IADD3 R24, P5, PT, R25, R12, RZ ;  /* 0x0000000c19189210 */ /* 0x001fca0007fbe0ff */
[----:B------:R-:W-:-:S06]  /*0e50*/  @!P1 IMAD.X R25, RZ, RZ, R13, P5 ;  /* 0x000000ffff199224 */ /* 0x000fcc00028e060d */
[----:B------:R-:W5:Y:S01]  /*0e60*/  @!P1 LDG.E.U8 R25, desc[UR4][R24.64] ;  /* 0x0000000418199981 */ /* 0x000f62000c1e1100 */
[----:B------:R-:W-:Y:S02]  /*0e70*/  ISETP.EQ.AND P6, PT, R5, R2, !P6 ;  /* 0x000000020500720c */ /* 0x000fe400077c2270 */
[----:B------:R-:W-:-:S04]  /*0e80*/  ISETP.NE.OR P3, PT, R3, R14, P3 ;  /* 0x0000000e0300720c */ /* 0x000fc80001f65670 */
[----:B------:R-:W-:Y:S01]  /*0e90*/  ISETP.EQ.AND P5, PT, R5, R10, !P3 ;  /* 0x0000000a0500720c */ /* 0x000fe20005fa2270 */
[----:B------:R-:W-:-:S06]  /*0ea0*/  IMAD R7, R7, UR7, R22 ;  /* 0x0000000707077c24 */ /* 0x000fcc000f8e0216 */
[----:B------:R-:W-:-:S06]  /*0eb0*/  @!P6 IMAD.IADD R9, R2, 0x1, R9 ;  /* 0x000000010209e824 */ /* 0x000fcc00078e0209 */
[----:B------:R-:W-:Y:S02]  /*0ec0*/  @!P5 IMAD.IADD R23, R10, 0x1, R7 ;  /* 0x000000010a17d824 */ /* 0x000fe400078e0207 */
[----:B------:R-:W-:Y:S02]  /*0ed0*/  IMAD R11, R11, UR7, R22 ;  /* 0x000000070b0b7c24 */ /* 0x000fe4000f8e0216 */
[----:B--2---:R-:W-:-:S05]  /*0ee0*/  @!P4 IMAD.IADD R12, R0, 0x1, R21 ;  /* 0x00000001000cc824 */ /* 0x004fca00078e0215 */
[----:B------:R-:W-:-:S05]  /*0ef0*/  @!P4 PRMT R0, R12, 0x7610, R0 ;  /* 0x000076100c00c816 */ /* 0x000fca0000000000 */
[----:B---3--:R-:W-:Y:S01]  /*0f00*/  @!P0 IMAD.IADD R12, R0, 0x1, R17 ;  /* 0x00000001000c8824 */ /* 0x008fe200078e0211 */
[----:B------:R-:W-:-:S04]  /*0f10*/  ISETP.EQ.AND P4, PT, R5, R8, !P3 ;  /* 0x000000080500720c */ /* 0x000fc80005f82270 */
[----:B------:R-:W-:Y:S02]  /*0f20*/  @!P0 PRMT R0, R12, 0x7610, R0 ;  /* 0x000076100c008816 */ /* 0x000fe40000000000 */
[----:B------:R-:W0:Y:S01]  /*0f30*/  @!P6 LDC.64 R12, c[0x0][0x380] ;  /* 0x0000e000ff0ceb82 */ /* 0x000e220000000a00 */
[----:B------:R-:W-:Y:S02]  /*0f40*/  ISETP.NE.AND P0, PT, R15, RZ, PT ;  /* 0x000000ff0f00720c */ /* 0x000fe40003f05270 */
[----:B------:R-:W-:Y:S01]  /*0f50*/  ISETP.EQ.AND P3, PT, R5, R2, !P3 ;  /* 0x000000020500720c */ /* 0x000fe20005f62270 */
[----:B----4-:R-:W-:Y:S01]  /*0f60*/  @!P2 IMAD.IADD R19, R0, 0x1, R19 ;  /* 0x000000010013a824 */ /* 0x010fe200078e0213 */
[----:B------:R-:W-:-:S03]  /*0f70*/  ISETP.NE.OR P0, PT, R3, R14, P0 ;  /* 0x0000000e0300720c */ /* 0x000fc60000705670 */
[----:B------:R-:W2:Y:S01]  /*0f80*/  @!P5 LDC.64 R14, c[0x0][0x380] ;  /* 0x0000e000ff0edb82 */ /* 0x000ea20000000a00 */
[----:B------:R-:W-:Y:S02]  /*0f90*/  @!P2 PRMT R0, R19, 0x7610, R0 ;  /* 0x000076101300a816 */ /* 0x000fe40000000000 */
[----:B------:R-:W-:-:S05]  /*0fa0*/  ISETP.EQ.AND P2, PT, R5, R10, !P0 ;  /* 0x0000000a0500720c */ /* 0x000fca0004742270 */
[----:B------:R-:W3:Y:S08]  /*0fb0*/  @!P4 LDC.64 R18, c[0x0][0x380] ;  /* 0x0000e000ff12cb82 */ /* 0x000ef00000000a00 */
[----:B------:R-:W4:Y:S08]  /*0fc0*/  @!P3 LDC.64 R16, c[0x0][0x380] ;  /* 0x0000e000ff10bb82 */ /* 0x000f300000000a00 */
[----:B------:R-:W1:Y:S01]  /*0fd0*/  @!P2 LDC.64 R20, c[0x0][0x380] ;  /* 0x0000e000ff14ab82 */ /* 0x000e620000000a00 */
[----:B-----5:R-:W-:-:S05]  /*0fe0*/  @!P1 IMAD.IADD R25, R0, 0x1, R25 ;  /* 0x0000000100199824 */ /* 0x020fca00078e0219 */
[----:B------:R-:W-:Y:S02]  /*0ff0*/  @!P1 PRMT R0, R25, 0x7610, R0 ;  /* 0x0000761019009816 */ /* 0x000fe40000000000 */
[----:B0-----:R-:W-:-:S05]  /*1000*/  @!P6 IADD3 R12, P1, PT, R9, R12, RZ ;  /* 0x0000000c090ce210 */ /* 0x001fca0007f3e0ff */
[----:B------:R-:W-:Y:S01]  /*1010*/  @!P6 IMAD.X R13, RZ, RZ, R13, P1 ;  /* 0x000000ffff0de224 */ /* 0x000fe200008e060d */
[----:B--2---:R-:W-:Y:S01]  /*1020*/  @!P5 IADD3 R14, P1, PT, R23, R14, RZ ;  /* 0x0000000e170ed210 */ /* 0x004fe20007f3e0ff */
[--C-:B------:R-:W-:Y:S02]  /*1030*/  @!P4 IMAD.IADD R23, R8, 0x1, R7.reuse ;  /* 0x000000010817c824 */ /* 0x100fe400078e0207 */
[----:B------:R-:W-:Y:S02]  /*1040*/  @!P3 IMAD.IADD R7, R2, 0x1, R7 ;  /* 0x000000010207b824 */ /* 0x000fe400078e0207 */
[----:B------:R-:W-:Y:S01]  /*1050*/  @!P5 IMAD.X R15, RZ, RZ, R15, P1 ;  /* 0x000000ffff0fd224 */ /* 0x000fe200008e060f */
[----:B---3--:R-:W-:Y:S01]  /*1060*/  @!P4 IADD3 R18, P1, PT, R23, R18, RZ ;  /* 0x000000121712c210 */ /* 0x008fe20007f3e0ff */
[----:B------:R-:W-:-:S04]  /*1070*/  @!P2 IMAD.IADD R23, R10, 0x1, R11 ;  /* 0x000000010a17a824 */ /* 0x000fc800078e020b */
[----:B------:R-:W-:Y:S01]  /*1080*/  @!P4 IMAD.X R19, RZ, RZ, R19, P1 ;  /* 0x000000ffff13c224 */ /* 0x000fe200008e0613 */
[----:B----4-:R-:W-:Y:S01]  /*1090*/  @!P3 IADD3 R16, P1, PT, R7, R16, RZ ;  /* 0x000000100710b210 */ /* 0x010fe20007f3e0ff */
[----:B------:R-:W2:Y:S04]  /*10a0*/  @!P5 LDG.E.U8 R15, desc[UR4][R14.64] ;  /* 0x000000040e0fd981 */ /* 0x000ea8000c1e1100 */
[----:B------:R-:W-:Y:S01]  /*10b0*/  @!P3 IMAD.X R17, RZ, RZ, R17, P1 ;  /* 0x000000ffff11b224 */ /* 0x000fe200008e0611 */
[----:B-1----:R-:W-:Y:S01]  /*10c0*/  @!P2 IADD3 R22, P1, PT, R23, R20, RZ ;  /* 0x000000141716a210 */ /* 0x002fe20007f3e0ff */
[----:B------:R-:W3:Y:S04]  /*10d0*/  @!P4 LDG.E.U8 R19, desc[UR4][R18.64] ;  /* 0x000000041213c981 */ /* 0x000ee8000c1e1100 */
[----:B------:R-:W-:Y:S01]  /*10e0*/  @!P2 IMAD.X R23, RZ, RZ, R21, P1 ;  /* 0x000000ffff17a224 */ /* 0x000fe200008e0615 */
[----:B------:R-:W-:Y:S01]  /*10f0*/  ISETP.EQ.AND P1, PT, R5, R8, !P0 ;  /* 0x000000080500720c */ /* 0x000fe20004722270 */
[----:B------:R-:W4:Y:S01]  /*1100*/  @!P3 LDG.E.U8 R17, desc[UR4][R16.64] ;  /* 0x000000041011b981 */ /* 0x000f22000c1e1100 */
[----:B------:R-:W-:-:S03]  /*1110*/  P2R R9, PR, RZ, 0x40 ;  /* 0x00000040ff097803 */ /* 0x000fc60000000000 */
[----:B------:R-:W5:Y:S08]  /*1120*/  @!P2 LDG.E.U8 R23, desc[UR4][R22.64] ;  /* 0x000000041617a981 */ /* 0x000f70000c1e1100 */
[----:B------:R-:W0:Y:S01]  /*1130*/  @!P1 LDC.64 R20, c[0x0][0x380] ;  /* 0x0000e000ff149b82 */ /* 0x000e220000000a00 */
[----:B------:R-:W-:Y:S01]  /*1140*/  ISETP.EQ.AND P0, PT, R5, R2, !P0 ;  /* 0x000000020500720c */ /* 0x000fe20004702270 */
[----:B------:R-:W-:-:S05]  /*1150*/  @!P1 IMAD.IADD R25, R8, 0x1, R11 ;  /* 0x0000000108199824 */ /* 0x000fca00078e020b */
[----:B0-----:R-:W-:-:S05]  /*1160*/  @!P1 IADD3 R24, P6, PT, R25, R20, RZ ;  /* 0x0000001419189210 */ /* 0x001fca0007fde0ff */
[----:B------:R-:W-:Y:S02]  /*1170*/  @!P1 IMAD.X R25, RZ, RZ, R21, P6 ;  /* 0x000000ffff199224 */ /* 0x000fe400030e0615 */
[----:B------:R-:W0:Y:S01]  /*1180*/  @!P0 LDC.64 R20, c[0x0][0x380] ;  /* 0x0000e000ff148b82 */ /* 0x000e220000000a00 */
[----:B------:R-:W-:-:S03]  /*1190*/  @!P0 IMAD.IADD R11, R2, 0x1, R11 ;  /* 0x00000001020b8824 */ /* 0x000fc600078e020b */
[----:B------:R-:W5:Y:S02]  /*11a0*/  @!P1 LDG.E.U8 R25, desc[UR4][R24.64] ;  /* 0x0000000418199981 */ /* 0x000f64000c1e1100 */
[----:B0-----:R-:W-:-:S05]  /*11b0*/  @!P0 IADD3 R20, P6, PT, R11, R20, RZ ;  /* 0x000000140b148210 */ /* 0x001fca0007fde0ff */
[----:B------:R-:W-:Y:S01]  /*11c0*/  @!P0 IMAD.X R21, RZ, RZ, R21, P6 ;  /* 0x000000ffff158224 */ /* 0x000fe200030e0615 */
[----:B------:R-:W-:-:S05]  /*11d0*/  ISETP.NE.AND P6, PT, R9, RZ, PT ;  /* 0x000000ff0900720c */ /* 0x000fca0003fc5270 */
[----:B------:R-:W5:Y:S08]  /*11e0*/  @!P0 LDG.E.U8 R21, desc[UR4][R20.64] ;  /* 0x0000000414158981 */ /* 0x000f70000c1e1100 */
[----:B------:R-:W2:Y:S01]  /*11f0*/  @!P6 LDG.E.U8 R13, desc[UR4][R12.64] ;  /* 0x000000040c0de981 */ /* 0x000ea2000c1e1100 */
[----:B------:R-:W-:-:S04]  /*1200*/  IMAD R5, R6, UR7, R5 ;  /* 0x0000000706057c24 */ /* 0x000fc8000f8e0205 */
[----:B------:R-:W-:Y:S02]  /*1210*/  IMAD R3, R3, R4, R5 ;  /* 0x0000000403037224 */ /* 0x000fe400078e0205 */
[----:B--2---:R-:W-:-:S05]  /*1220*/  @!P6 IMAD.IADD R2, R0, 0x1, R13 ;  /* 0x000000010002e824 */ /* 0x004fca00078e020d */
[----:B------:R-:W-:-:S05]  /*1230*/  @!P6 PRMT R0, R2, 0x7610, R0 ;  /* 0x000076100200e816 */ /* 0x000fca0000000000 */
[----:B------:R-:W-:-:S05]  /*1240*/  @!P5 IMAD.IADD R2, R0, 0x1, R15 ;  /* 0x000000010002d824 */ /* 0x000fca00078e020f */
[----:B------:R-:W-:-:S05]  /*1250*/  @!P5 PRMT R0, R2, 0x7610, R0 ;  /* 0x000076100200d816 */ /* 0x000fca0000000000 */
[----:B---3--:R-:W-:-:S05]  /*1260*/  @!P4 IMAD.IADD R2, R0, 0x1, R19 ;  /* 0x000000010002c824 */ /* 0x008fca00078e0213 */
[----:B------:R-:W-:-:S05]  /*1270*/  @!P4 PRMT R0, R2, 0x7610, R0 ;  /* 0x000076100200c816 */ /* 0x000fca0000000000 */
[----:B----4-:R-:W-:-:S05]  /*1280*/  @!P3 IMAD.IADD R2, R0, 0x1, R17 ;  /* 0x000000010002b824 */ /* 0x010fca00078e0211 */
[----:B------:R-:W-:-:S05]  /*1290*/  @!P3 PRMT R0, R2, 0x7610, R0 ;  /* 0x000076100200b816 */ /* 0x000fca0000000000 */
[----:B-----5:R-:W-:-:S05]  /*12a0*/  @!P2 IMAD.IADD R23, R0, 0x1, R23 ;  /* 0x000000010017a824 */ /* 0x020fca00078e0217 */
[----:B------:R-:W-:-:S05]  /*12b0*/  @!P2 PRMT R0, R23, 0x7610, R0 ;  /* 0x000076101700a816 */ /* 0x000fca0000000000 */
[----:B------:R-:W-:-:S05]  /*12c0*/  @!P1 IMAD.IADD R25, R0, 0x1, R25 ;  /* 0x0000000100199824 */ /* 0x000fca00078e0219 */
[----:B------:R-:W-:Y:S02]  /*12d0*/  @!P1 PRMT R0, R25, 0x7610, R0 ;  /* 0x0000761019009816 */ /* 0x000fe40000000000 */
[----:B------:R-:W-:-:S03]  /*12e0*/  IADD3 R2, P1, PT, R3, UR8, RZ ;  /* 0x0000000803027c10 */ /* 0x000fc6000ff3e0ff */
[----:B------:R-:W-:Y:S02]  /*12f0*/  @!P0 IMAD.IADD R21, R0, 0x1, R21 ;  /* 0x0000000100158824 */ /* 0x000fe400078e0215 */
[----:B------:R-:W-:-:S03]  /*1300*/  IMAD.X R3, RZ, RZ, UR9, P1 ;  /* 0x00000009ff037e24 */ /* 0x000fc600088e06ff */
[----:B------:R-:W-:-:S05]  /*1310*/  @!P0 PRMT R0, R21, 0x7610, R0 ;  /* 0x0000761015008816 */ /* 0x000fca0000000000 */
[----:B------:R-:W-:Y:S01]  /*1320*/  STG.E.U8 desc[UR4][R2.64], R0 ;  /* 0x0000000002007986 */ /* 0x000fe2000c101104 */
[----:B------:R-:W-:Y:S05]  /*1330*/  EXIT ;  /* 0x000000000000794d */ /* 0x000fea0003800000 */
.L_x_1:
        /* <DEDUP_REMOVED lines=12> */
.L_x_3:


//--------------------- .nv.shared.reserved.0     --------------------------
	.section	.nv.shared.reserved.0,"aw",@nobits
	.weak		__nv_reservedSMEM_offset_0_alias
	.size		__nv_reservedSMEM_offset_0_alias, 0, 64
	.other		__nv_reservedSMEM_offset_0_alias,@"STO_CUDA_RESERVED_SHARED STV_DEFAULT"
__nv_reservedSMEM_offset_0_alias:
	.zero		0
	.zero		64


//--------------------- .nv.constant0._Z18setAliveDeadKernelPKcPcjjjjj --------------------------
	.section	.nv.constant0._Z18setAliveDeadKernelPKcPcjjjjj,"a",@progbits
	.sectionflags	@""
	.align	4
.nv.constant0._Z18setAliveDeadKernelPKcPcjjjjj:
	.zero		932


//--------------------- .nv.constant0._Z18sumNeighborsKernelPKcPcjjj --------------------------
	.section	.nv.constant0._Z18sumNeighborsKernelPKcPcjjj,"a",@progbits
	.sectionflags	@""
	.align	4
.nv.constant0._Z18sumNeighborsKernelPKcPcjjj:
	.zero		924


//--------------------- SYMBOLS --------------------------

	.type		.nv.reservedSmem.offset0,@object
	.size		.nv.reservedSmem.offset0,0x4
